//
// Generated by NVIDIA NVVM Compiler
//
// Compiler Build ID: CL-36424714
// Cuda compilation tools, release 13.0, V13.0.88
// Based on NVVM 20.0.0
//

.version 9.0
.target sm_100
.address_size 64

	// .globl	_Z12setup_kernelP17curandStateXORWOWm
.global .align 4 .b8 precalc_xorwow_matrix[102400];
.global .align 4 .b8 precalc_xorwow_offset_matrix[102400];
.global .align 4 .b8 mrg32k3aM1[2304];
.global .align 4 .b8 mrg32k3aM2[2304];
.global .align 4 .b8 mrg32k3aM1SubSeq[2016];
.global .align 4 .b8 mrg32k3aM2SubSeq[2016];
.global .align 4 .b8 mrg32k3aM1Seq[2304];
.global .align 4 .b8 mrg32k3aM2Seq[2304];
.const .align 8 .b8 __cr_lgamma_table[72];

.visible .entry _Z12setup_kernelP17curandStateXORWOWm(
	.param .u64 .ptr .align 1 _Z12setup_kernelP17curandStateXORWOWm_param_0,
	.param .u64 _Z12setup_kernelP17curandStateXORWOWm_param_1
)
{
	.reg .pred 	%p<25>;
	.reg .b32 	%r<413>;
	.reg .b64 	%rd<19>;

	ld.param.u64 	%rd8, [_Z12setup_kernelP17curandStateXORWOWm_param_0];
	ld.param.u64 	%rd9, [_Z12setup_kernelP17curandStateXORWOWm_param_1];
	mov.u32 	%r183, %tid.x;
	mov.u32 	%r184, %ctaid.x;
	mov.u32 	%r185, %ntid.x;
	mad.lo.s32 	%r1, %r184, %r185, %r183;
	setp.gt.s32 	%p1, %r1, 19;
	@%p1 bra 	$L__BB0_44;
	cvta.to.global.u64 	%rd10, %rd8;
	cvt.s64.s32 	%rd18, %r1;
	mul.wide.s32 	%rd11, %r1, 48;
	add.s64 	%rd2, %rd10, %rd11;
	cvt.u32.u64 	%r186, %rd9;
	xor.b32  	%r187, %r186, -1429050551;
	mul.lo.s32 	%r188, %r187, 1099087573;
	{ .reg .b32 tmp; mov.b64 {tmp, %r189}, %rd9; }
	xor.b32  	%r190, %r189, -136515619;
	mul.lo.s32 	%r191, %r190, -1703105765;
	add.s32 	%r192, %r188, %r191;
	add.s32 	%r193, %r192, 6615241;
	add.s32 	%r194, %r188, 123456789;
	st.global.v2.u32 	[%rd2], {%r193, %r194};
	xor.b32  	%r195, %r188, 362436069;
	add.s32 	%r196, %r191, 521288629;
	st.global.v2.u32 	[%rd2+8], {%r195, %r196};
	xor.b32  	%r197, %r191, 88675123;
	add.s32 	%r198, %r188, 5783321;
	st.global.v2.u32 	[%rd2+16], {%r197, %r198};
	setp.eq.s32 	%p2, %r1, 0;
	@%p2 bra 	$L__BB0_43;
	mov.b32 	%r319, 0;
$L__BB0_3:
	and.b64  	%rd4, %rd18, 3;
	setp.eq.s64 	%p3, %rd4, 0;
	@%p3 bra 	$L__BB0_42;
	mul.wide.u32 	%rd12, %r319, 3200;
	mov.u64 	%rd13, precalc_xorwow_matrix;
	add.s64 	%rd5, %rd13, %rd12;
	cvt.u32.u64 	%r3, %rd4;
	mov.b32 	%r320, 0;
$L__BB0_5:
	mov.b32 	%r333, 0;
	mov.u32 	%r334, %r333;
	mov.u32 	%r335, %r333;
	mov.u32 	%r336, %r333;
	mov.u32 	%r337, %r333;
	mov.u32 	%r326, %r333;
$L__BB0_6:
	mul.wide.u32 	%rd14, %r326, 4;
	add.s64 	%rd15, %rd2, %rd14;
	ld.global.u32 	%r11, [%rd15+4];
	shl.b32 	%r12, %r326, 5;
	mov.b32 	%r332, 0;
$L__BB0_7:
	.pragma "nounroll";
	shr.u32 	%r203, %r11, %r332;
	and.b32  	%r204, %r203, 1;
	setp.eq.b32 	%p4, %r204, 1;
	not.pred 	%p5, %p4;
	add.s32 	%r205, %r12, %r332;
	mul.lo.s32 	%r206, %r205, 5;
	mul.wide.u32 	%rd16, %r206, 4;
	add.s64 	%rd6, %rd5, %rd16;
	@%p5 bra 	$L__BB0_9;
	ld.global.u32 	%r207, [%rd6];
	xor.b32  	%r337, %r337, %r207;
	ld.global.u32 	%r208, [%rd6+4];
	xor.b32  	%r336, %r336, %r208;
	ld.global.u32 	%r209, [%rd6+8];
	xor.b32  	%r335, %r335, %r209;
	ld.global.u32 	%r210, [%rd6+12];
	xor.b32  	%r334, %r334, %r210;
	ld.global.u32 	%r211, [%rd6+16];
	xor.b32  	%r333, %r333, %r211;
$L__BB0_9:
	and.b32  	%r213, %r203, 2;
	setp.eq.s32 	%p6, %r213, 0;
	@%p6 bra 	$L__BB0_11;
	ld.global.u32 	%r214, [%rd6+20];
	xor.b32  	%r337, %r337, %r214;
	ld.global.u32 	%r215, [%rd6+24];
	xor.b32  	%r336, %r336, %r215;
	ld.global.u32 	%r216, [%rd6+28];
	xor.b32  	%r335, %r335, %r216;
	ld.global.u32 	%r217, [%rd6+32];
	xor.b32  	%r334, %r334, %r217;
	ld.global.u32 	%r218, [%rd6+36];
	xor.b32  	%r333, %r333, %r218;
$L__BB0_11:
	and.b32  	%r220, %r203, 4;
	setp.eq.s32 	%p7, %r220, 0;
	@%p7 bra 	$L__BB0_13;
	ld.global.u32 	%r221, [%rd6+40];
	xor.b32  	%r337, %r337, %r221;
	ld.global.u32 	%r222, [%rd6+44];
	xor.b32  	%r336, %r336, %r222;
	ld.global.u32 	%r223, [%rd6+48];
	xor.b32  	%r335, %r335, %r223;
	ld.global.u32 	%r224, [%rd6+52];
	xor.b32  	%r334, %r334, %r224;
	ld.global.u32 	%r225, [%rd6+56];
	xor.b32  	%r333, %r333, %r225;
$L__BB0_13:
	and.b32  	%r227, %r203, 8;
	setp.eq.s32 	%p8, %r227, 0;
	@%p8 bra 	$L__BB0_15;
	ld.global.u32 	%r228, [%rd6+60];
	xor.b32  	%r337, %r337, %r228;
	ld.global.u32 	%r229, [%rd6+64];
	xor.b32  	%r336, %r336, %r229;
	ld.global.u32 	%r230, [%rd6+68];
	xor.b32  	%r335, %r335, %r230;
	ld.global.u32 	%r231, [%rd6+72];
	xor.b32  	%r334, %r334, %r231;
	ld.global.u32 	%r232, [%rd6+76];
	xor.b32  	%r333, %r333, %r232;
$L__BB0_15:
	and.b32  	%r234, %r203, 16;
	setp.eq.s32 	%p9, %r234, 0;
	@%p9 bra 	$L__BB0_17;
	ld.global.u32 	%r235, [%rd6+80];
	xor.b32  	%r337, %r337, %r235;
	ld.global.u32 	%r236, [%rd6+84];
	xor.b32  	%r336, %r336, %r236;
	ld.global.u32 	%r237, [%rd6+88];
	xor.b32  	%r335, %r335, %r237;
	ld.global.u32 	%r238, [%rd6+92];
	xor.b32  	%r334, %r334, %r238;
	ld.global.u32 	%r239, [%rd6+96];
	xor.b32  	%r333, %r333, %r239;
$L__BB0_17:
	and.b32  	%r241, %r203, 32;
	setp.eq.s32 	%p10, %r241, 0;
	@%p10 bra 	$L__BB0_19;
	ld.global.u32 	%r242, [%rd6+100];
	xor.b32  	%r337, %r337, %r242;
	ld.global.u32 	%r243, [%rd6+104];
	xor.b32  	%r336, %r336, %r243;
	ld.global.u32 	%r244, [%rd6+108];
	xor.b32  	%r335, %r335, %r244;
	ld.global.u32 	%r245, [%rd6+112];
	xor.b32  	%r334, %r334, %r245;
	ld.global.u32 	%r246, [%rd6+116];
	xor.b32  	%r333, %r333, %r246;
$L__BB0_19:
	and.b32  	%r248, %r203, 64;
	setp.eq.s32 	%p11, %r248, 0;
	@%p11 bra 	$L__BB0_21;
	ld.global.u32 	%r249, [%rd6+120];
	xor.b32  	%r337, %r337, %r249;
	ld.global.u32 	%r250, [%rd6+124];
	xor.b32  	%r336, %r336, %r250;
	ld.global.u32 	%r251, [%rd6+128];
	xor.b32  	%r335, %r335, %r251;
	ld.global.u32 	%r252, [%rd6+132];
	xor.b32  	%r334, %r334, %r252;
	ld.global.u32 	%r253, [%rd6+136];
	xor.b32  	%r333, %r333, %r253;
$L__BB0_21:
	and.b32  	%r255, %r203, 128;
	setp.eq.s32 	%p12, %r255, 0;
	@%p12 bra 	$L__BB0_23;
	ld.global.u32 	%r256, [%rd6+140];
	xor.b32  	%r337, %r337, %r256;
	ld.global.u32 	%r257, [%rd6+144];
	xor.b32  	%r336, %r336, %r257;
	ld.global.u32 	%r258, [%rd6+148];
	xor.b32  	%r335, %r335, %r258;
	ld.global.u32 	%r259, [%rd6+152];
	xor.b32  	%r334, %r334, %r259;
	ld.global.u32 	%r260, [%rd6+156];
	xor.b32  	%r333, %r333, %r260;
$L__BB0_23:
	and.b32  	%r262, %r203, 256;
	setp.eq.s32 	%p13, %r262, 0;
	@%p13 bra 	$L__BB0_25;
	ld.global.u32 	%r263, [%rd6+160];
	xor.b32  	%r337, %r337, %r263;
	ld.global.u32 	%r264, [%rd6+164];
	xor.b32  	%r336, %r336, %r264;
	ld.global.u32 	%r265, [%rd6+168];
	xor.b32  	%r335, %r335, %r265;
	ld.global.u32 	%r266, [%rd6+172];
	xor.b32  	%r334, %r334, %r266;
	ld.global.u32 	%r267, [%rd6+176];
	xor.b32  	%r333, %r333, %r267;
$L__BB0_25:
	and.b32  	%r269, %r203, 512;
	setp.eq.s32 	%p14, %r269, 0;
	@%p14 bra 	$L__BB0_27;
	ld.global.u32 	%r270, [%rd6+180];
	xor.b32  	%r337, %r337, %r270;
	ld.global.u32 	%r271, [%rd6+184];
	xor.b32  	%r336, %r336, %r271;
	ld.global.u32 	%r272, [%rd6+188];
	xor.b32  	%r335, %r335, %r272;
	ld.global.u32 	%r273, [%rd6+192];
	xor.b32  	%r334, %r334, %r273;
	ld.global.u32 	%r274, [%rd6+196];
	xor.b32  	%r333, %r333, %r274;
$L__BB0_27:
	and.b32  	%r276, %r203, 1024;
	setp.eq.s32 	%p15, %r276, 0;
	@%p15 bra 	$L__BB0_29;
	ld.global.u32 	%r277, [%rd6+200];
	xor.b32  	%r337, %r337, %r277;
	ld.global.u32 	%r278, [%rd6+204];
	xor.b32  	%r336, %r336, %r278;
	ld.global.u32 	%r279, [%rd6+208];
	xor.b32  	%r335, %r335, %r279;
	ld.global.u32 	%r280, [%rd6+212];
	xor.b32  	%r334, %r334, %r280;
	ld.global.u32 	%r281, [%rd6+216];
	xor.b32  	%r333, %r333, %r281;
$L__BB0_29:
	and.b32  	%r283, %r203, 2048;
	setp.eq.s32 	%p16, %r283, 0;
	@%p16 bra 	$L__BB0_31;
	ld.global.u32 	%r284, [%rd6+220];
	xor.b32  	%r337, %r337, %r284;
	ld.global.u32 	%r285, [%rd6+224];
	xor.b32  	%r336, %r336, %r285;
	ld.global.u32 	%r286, [%rd6+228];
	xor.b32  	%r335, %r335, %r286;
	ld.global.u32 	%r287, [%rd6+232];
	xor.b32  	%r334, %r334, %r287;
	ld.global.u32 	%r288, [%rd6+236];
	xor.b32  	%r333, %r333, %r288;
$L__BB0_31:
	and.b32  	%r290, %r203, 4096;
	setp.eq.s32 	%p17, %r290, 0;
	@%p17 bra 	$L__BB0_33;
	ld.global.u32 	%r291, [%rd6+240];
	xor.b32  	%r337, %r337, %r291;
	ld.global.u32 	%r292, [%rd6+244];
	xor.b32  	%r336, %r336, %r292;
	ld.global.u32 	%r293, [%rd6+248];
	xor.b32  	%r335, %r335, %r293;
	ld.global.u32 	%r294, [%rd6+252];
	xor.b32  	%r334, %r334, %r294;
	ld.global.u32 	%r295, [%rd6+256];
	xor.b32  	%r333, %r333, %r295;
$L__BB0_33:
	and.b32  	%r297, %r203, 8192;
	setp.eq.s32 	%p18, %r297, 0;
	@%p18 bra 	$L__BB0_35;
	ld.global.u32 	%r298, [%rd6+260];
	xor.b32  	%r337, %r337, %r298;
	ld.global.u32 	%r299, [%rd6+264];
	xor.b32  	%r336, %r336, %r299;
	ld.global.u32 	%r300, [%rd6+268];
	xor.b32  	%r335, %r335, %r300;
	ld.global.u32 	%r301, [%rd6+272];
	xor.b32  	%r334, %r334, %r301;
	ld.global.u32 	%r302, [%rd6+276];
	xor.b32  	%r333, %r333, %r302;
$L__BB0_35:
	and.b32  	%r304, %r203, 16384;
	setp.eq.s32 	%p19, %r304, 0;
	@%p19 bra 	$L__BB0_37;
	ld.global.u32 	%r305, [%rd6+280];
	xor.b32  	%r337, %r337, %r305;
	ld.global.u32 	%r306, [%rd6+284];
	xor.b32  	%r336, %r336, %r306;
	ld.global.u32 	%r307, [%rd6+288];
	xor.b32  	%r335, %r335, %r307;
	ld.global.u32 	%r308, [%rd6+292];
	xor.b32  	%r334, %r334, %r308;
	ld.global.u32 	%r309, [%rd6+296];
	xor.b32  	%r333, %r333, %r309;
$L__BB0_37:
	and.b32  	%r311, %r203, 32768;
	setp.eq.s32 	%p20, %r311, 0;
	@%p20 bra 	$L__BB0_39;
	ld.global.u32 	%r312, [%rd6+300];
	xor.b32  	%r337, %r337, %r312;
	ld.global.u32 	%r313, [%rd6+304];
	xor.b32  	%r336, %r336, %r313;
	ld.global.u32 	%r314, [%rd6+308];
	xor.b32  	%r335, %r335, %r314;
	ld.global.u32 	%r315, [%rd6+312];
	xor.b32  	%r334, %r334, %r315;
	ld.global.u32 	%r316, [%rd6+316];
	xor.b32  	%r333, %r333, %r316;
$L__BB0_39:
	add.s32 	%r332, %r332, 16;
	setp.ne.s32 	%p21, %r332, 32;
	@%p21 bra 	$L__BB0_7;
	mad.lo.s32 	%r317, %r326, -31, %r12;
	add.s32 	%r326, %r317, 1;
	setp.ne.s32 	%p22, %r326, 5;
	@%p22 bra 	$L__BB0_6;
	st.global.u32 	[%rd2+4], %r337;
	st.global.u32 	[%rd2+8], %r336;
	st.global.u32 	[%rd2+12], %r335;
	st.global.u32 	[%rd2+16], %r334;
	st.global.u32 	[%rd2+20], %r333;
	add.s32 	%r320, %r320, 1;
	setp.lt.u32 	%p23, %r320, %r3;
	@%p23 bra 	$L__BB0_5;
$L__BB0_42:
	shr.u64 	%rd7, %rd18, 2;
	add.s32 	%r319, %r319, 1;
	setp.gt.u64 	%p24, %rd18, 3;
	mov.u64 	%rd18, %rd7;
	@%p24 bra 	$L__BB0_3;
$L__BB0_43:
	mov.b32 	%r318, 0;
	st.global.v2.u32 	[%rd2+24], {%r318, %r318};
	st.global.u32 	[%rd2+32], %r318;
	mov.b64 	%rd17, 0;
	st.global.u64 	[%rd2+40], %rd17;
$L__BB0_44:
	ret;

}
	// .globl	_Z15update_velocityPiS_P17curandStateXORWOWii
.visible .entry _Z15update_velocityPiS_P17curandStateXORWOWii(
	.param .u64 .ptr .align 1 _Z15update_velocityPiS_P17curandStateXORWOWii_param_0,
	.param .u64 .ptr .align 1 _Z15update_velocityPiS_P17curandStateXORWOWii_param_1,
	.param .u64 .ptr .align 1 _Z15update_velocityPiS_P17curandStateXORWOWii_param_2,
	.param .u32 _Z15update_velocityPiS_P17curandStateXORWOWii_param_3,
	.param .u32 _Z15update_velocityPiS_P17curandStateXORWOWii_param_4
)
{
	.reg .pred 	%p<8>;
	.reg .b32 	%r<37>;
	.reg .b32 	%f<3>;
	.reg .b64 	%rd<14>;

	ld.param.u64 	%rd1, [_Z15update_velocityPiS_P17curandStateXORWOWii_param_0];
	ld.param.u64 	%rd2, [_Z15update_velocityPiS_P17curandStateXORWOWii_param_1];
	ld.param.u64 	%rd3, [_Z15update_velocityPiS_P17curandStateXORWOWii_param_2];
	ld.param.u32 	%r2, [_Z15update_velocityPiS_P17curandStateXORWOWii_param_3];
	ld.param.u32 	%r3, [_Z15update_velocityPiS_P17curandStateXORWOWii_param_4];
	mov.u32 	%r4, %tid.x;
	mov.u32 	%r5, %ctaid.x;
	mov.u32 	%r6, %ntid.x;
	mad.lo.s32 	%r1, %r5, %r6, %r4;
	setp.ge.s32 	%p1, %r1, %r2;
	@%p1 bra 	$L__BB1_2;
	cvta.to.global.u64 	%rd4, %rd2;
	cvta.to.global.u64 	%rd5, %rd1;
	cvta.to.global.u64 	%rd6, %rd3;
	mul.wide.s32 	%rd7, %r1, 4;
	add.s64 	%rd8, %rd4, %rd7;
	ld.global.u32 	%r7, [%rd8];
	add.s64 	%rd9, %rd5, %rd7;
	ld.global.u32 	%r8, [%rd9];
	setp.lt.s32 	%p2, %r7, 5;
	selp.u32 	%r9, 1, 0, %p2;
	add.s32 	%r10, %r7, %r9;
	add.s32 	%r11, %r1, 1;
	rem.s32 	%r12, %r11, %r2;
	mul.wide.s32 	%rd10, %r12, 4;
	add.s64 	%rd11, %rd5, %rd10;
	ld.global.u32 	%r13, [%rd11];
	setp.gt.s32 	%p3, %r13, %r8;
	selp.b32 	%r14, 0, %r3, %p3;
	sub.s32 	%r15, %r13, %r8;
	add.s32 	%r16, %r15, %r14;
	setp.lt.s32 	%p4, %r10, %r16;
	add.s32 	%r17, %r16, -1;
	selp.b32 	%r18, %r10, %r17, %p4;
	mul.wide.s32 	%rd12, %r1, 48;
	add.s64 	%rd13, %rd6, %rd12;
	ld.global.v2.u32 	{%r20, %r21}, [%rd13];
	shr.u32 	%r22, %r21, 2;
	xor.b32  	%r23, %r22, %r21;
	ld.global.v2.u32 	{%r24, %r25}, [%rd13+8];
	ld.global.v2.u32 	{%r26, %r27}, [%rd13+16];
	st.global.v2.u32 	[%rd13+8], {%r25, %r26};
	shl.b32 	%r28, %r27, 4;
	shl.b32 	%r29, %r23, 1;
	xor.b32  	%r30, %r29, %r28;
	xor.b32  	%r31, %r30, %r23;
	xor.b32  	%r32, %r31, %r27;
	st.global.v2.u32 	[%rd13+16], {%r27, %r32};
	add.s32 	%r33, %r20, 362437;
	st.global.v2.u32 	[%rd13], {%r33, %r24};
	add.s32 	%r34, %r32, %r33;
	cvt.rn.f32.u32 	%f1, %r34;
	fma.rn.f32 	%f2, %f1, 0f2F800000, 0f2F000000;
	setp.lt.f32 	%p5, %f2, 0f3E99999A;
	setp.gt.s32 	%p6, %r18, 0;
	and.pred  	%p7, %p5, %p6;
	selp.s32 	%r35, -1, 0, %p7;
	add.s32 	%r36, %r18, %r35;
	st.global.u32 	[%rd8], %r36;
$L__BB1_2:
	ret;

}
	// .globl	_Z15update_positionPiS_ii
.visible .entry _Z15update_positionPiS_ii(
	.param .u64 .ptr .align 1 _Z15update_positionPiS_ii_param_0,
	.param .u64 .ptr .align 1 _Z15update_positionPiS_ii_param_1,
	.param .u32 _Z15update_positionPiS_ii_param_2,
	.param .u32 _Z15update_positionPiS_ii_param_3
)
{
	.reg .pred 	%p<2>;
	.reg .b32 	%r<11>;
	.reg .b64 	%rd<8>;

	ld.param.u64 	%rd1, [_Z15update_positionPiS_ii_param_0];
	ld.param.u64 	%rd2, [_Z15update_positionPiS_ii_param_1];
	ld.param.u32 	%r3, [_Z15update_positionPiS_ii_param_2];
	ld.param.u32 	%r2, [_Z15update_positionPiS_ii_param_3];
	mov.u32 	%r4, %tid.x;
	mov.u32 	%r5, %ctaid.x;
	mov.u32 	%r6, %ntid.x;
	mad.lo.s32 	%r1, %r5, %r6, %r4;
	setp.ge.s32 	%p1, %r1, %r3;
	@%p1 bra 	$L__BB2_2;
	cvta.to.global.u64 	%rd3, %rd1;
	cvta.to.global.u64 	%rd4, %rd2;
	mul.wide.s32 	%rd5, %r1, 4;
	add.s64 	%rd6, %rd3, %rd5;
	ld.global.u32 	%r7, [%rd6];
	add.s64 	%rd7, %rd4, %rd5;
	ld.global.u32 	%r8, [%rd7];
	add.s32 	%r9, %r8, %r7;
	rem.s32 	%r10, %r9, %r2;
	st.global.u32 	[%rd6], %r10;
$L__BB2_2:
	ret;

}


// ===== COMPILED SASS (sm_100) =====

	.target	sm_100

	.elftype	@"ET_EXEC"


//--------------------- .note.nv.tkinfo           --------------------------
	.section	.note.nv.tkinfo,"",@"SHT_NOTE"
	.sectionflags	@"SHF_NOTE_NV_TKINFO"
	.tkinfo
        /*0018*/ 	.word	0x00000002
        /*0030*/ 	.string	""
        /*0030*/ 	.string	"ptxas"
        /*0030*/ 	.string	"Cuda compilation tools, release 13.0, V13.0.88"
        /*0030*/ 	.string	"Build cuda_13.0.r13.0/compiler.36424714_0"
        /*0030*/ 	.string	"-arch sm_100 -m 64 "



//--------------------- .note.nv.cuinfo           --------------------------
	.section	.note.nv.cuinfo,"",@"SHT_NOTE"
	.sectionflags	@"SHF_NOTE_NV_CUINFO"
        /*0018*/ 	.short	0x0002
        /*001a*/ 	.short	0x0064
        /*001c*/ 	.short	0x0082
	.zero		2


//--------------------- .nv.info                  --------------------------
	.section	.nv.info,"",@"SHT_CUDA_INFO"
	.align	4


	//----- nvinfo : EIATTR_REGCOUNT
	.align		4
        /*0000*/ 	.byte	0x04, 0x2f
        /*0002*/ 	.short	(.L_10 - .L_9)
	.align		4
.L_9:
        /*0004*/ 	.word	index@(_Z12setup_kernelP17curandStateXORWOWm)
        /*0008*/ 	.word	0x0000001f


	//----- nvinfo : EIATTR_FRAME_SIZE
	.align		4
.L_10:
        /*000c*/ 	.byte	0x04, 0x11
        /*000e*/ 	.short	(.L_12 - .L_11)
	.align		4
.L_11:
        /*0010*/ 	.word	index@(_Z12setup_kernelP17curandStateXORWOWm)
        /*0014*/ 	.word	0x00000000


	//----- nvinfo : EIATTR_REGCOUNT
	.align		4
.L_12:
        /*0018*/ 	.byte	0x04, 0x2f
        /*001a*/ 	.short	(.L_14 - .L_13)
	.align		4
.L_13:
        /*001c*/ 	.word	index@(_Z15update_velocityPiS_P17curandStateXORWOWii)
        /*0020*/ 	.word	0x00000015


	//----- nvinfo : EIATTR_FRAME_SIZE
	.align		4
.L_14:
        /*0024*/ 	.byte	0x04, 0x11
        /*0026*/ 	.short	(.L_16 - .L_15)
	.align		4
.L_15:
        /*0028*/ 	.word	index@(_Z15update_velocityPiS_P17curandStateXORWOWii)
        /*002c*/ 	.word	0x00000000


	//----- nvinfo : EIATTR_REGCOUNT
	.align		4
.L_16:
        /*0030*/ 	.byte	0x04, 0x2f
        /*0032*/ 	.short	(.L_18 - .L_17)
	.align		4
.L_17:
        /*0034*/ 	.word	index@(_Z15update_positionPiS_ii)
        /*0038*/ 	.word	0x0000000f


	//----- nvinfo : EIATTR_FRAME_SIZE
	.align		4
.L_18:
        /*003c*/ 	.byte	0x04, 0x11
        /*003e*/ 	.short	(.L_20 - .L_19)
	.align		4
.L_19:
        /*0040*/ 	.word	index@(_Z15update_positionPiS_ii)
        /*0044*/ 	.word	0x00000000


	//----- nvinfo : EIATTR_MIN_STACK_SIZE
	.align		4
.L_20:
        /*0048*/ 	.byte	0x04, 0x12
        /*004a*/ 	.short	(.L_22 - .L_21)
	.align		4
.L_21:
        /*004c*/ 	.word	index@(_Z15update_positionPiS_ii)
        /*0050*/ 	.word	0x00000000


	//----- nvinfo : EIATTR_MIN_STACK_SIZE
	.align		4
.L_22:
        /*0054*/ 	.byte	0x04, 0x12
        /*0056*/ 	.short	(.L_24 - .L_23)
	.align		4
.L_23:
        /*0058*/ 	.word	index@(_Z15update_velocityPiS_P17curandStateXORWOWii)
        /*005c*/ 	.word	0x00000000


	//----- nvinfo : EIATTR_MIN_STACK_SIZE
	.align		4
.L_24:
        /*0060*/ 	.byte	0x04, 0x12
        /*0062*/ 	.short	(.L_26 - .L_25)
	.align		4
.L_25:
        /*0064*/ 	.word	index@(_Z12setup_kernelP17curandStateXORWOWm)
        /*0068*/ 	.word	0x00000000
.L_26:


//--------------------- .nv.compat                --------------------------
	.section	.nv.compat,"",@"SHT_CUDA_COMPAT_INFO"
	.align	4
        /*0000*/ 	.byte	0x02, 0x09, 0x00, 0x00, 0x02, 0x02, 0x01, 0x00, 0x02, 0x05, 0x05, 0x00, 0x03, 0x07, 0x01, 0x01
        /*0010*/ 	.byte	0x02, 0x03, 0x00, 0x00, 0x02, 0x06, 0x01, 0x00, 0x04, 0x0b, 0x08, 0x00, 0x09, 0x00, 0x00, 0x00
        /*0020*/ 	.byte	0x00, 0x00, 0x00, 0x00


//--------------------- .nv.info._Z15update_positionPiS_ii --------------------------
	.section	.nv.info._Z15update_positionPiS_ii,"",@"SHT_CUDA_INFO"
	.sectionflags	@""
	.align	4


	//----- nvinfo : EIATTR_CUDA_API_VERSION
	.align		4
        /*0000*/ 	.byte	0x04, 0x37
        /*0002*/ 	.short	(.L_28 - .L_27)
.L_27:
        /*0004*/ 	.word	0x00000082


	//----- nvinfo : EIATTR_KPARAM_INFO
	.align		4
.L_28:
        /*0008*/ 	.byte	0x04, 0x17
        /*000a*/ 	.short	(.L_30 - .L_29)
.L_29:
        /*000c*/ 	.word	0x00000000
        /*0010*/ 	.short	0x0003
        /*0012*/ 	.short	0x0014
        /*0014*/ 	.byte	0x00, 0xf0, 0x11, 0x00


	//----- nvinfo : EIATTR_KPARAM_INFO
	.align		4
.L_30:
        /*0018*/ 	.byte	0x04, 0x17
        /*001a*/ 	.short	(.L_32 - .L_31)
.L_31:
        /*001c*/ 	.word	0x00000000
        /*0020*/ 	.short	0x0002
        /*0022*/ 	.short	0x0010
        /*0024*/ 	.byte	0x00, 0xf0, 0x11, 0x00


	//----- nvinfo : EIATTR_KPARAM_INFO
	.align		4
.L_32:
        /*0028*/ 	.byte	0x04, 0x17
        /*002a*/ 	.short	(.L_34 - .L_33)
.L_33:
        /*002c*/ 	.word	0x00000000
        /*0030*/ 	.short	0x0001
        /*0032*/ 	.short	0x0008
        /*0034*/ 	.byte	0x00, 0xf5, 0x21, 0x00


	//----- nvinfo : EIATTR_KPARAM_INFO
	.align		4
.L_34:
        /*0038*/ 	.byte	0x04, 0x17
        /*003a*/ 	.short	(.L_36 - .L_35)
.L_35:
        /*003c*/ 	.word	0x00000000
        /*0040*/ 	.short	0x0000
        /*0042*/ 	.short	0x0000
        /*0044*/ 	.byte	0x00, 0xf5, 0x21, 0x00


	//----- nvinfo : EIATTR_SPARSE_MMA_MASK
	.align		4
.L_36:
        /*0048*/ 	.byte	0x03, 0x50
        /*004a*/ 	.short	0x0000


	//----- nvinfo : EIATTR_MAXREG_COUNT
	.align		4
        /*004c*/ 	.byte	0x03, 0x1b
        /*004e*/ 	.short	0x00ff


	//----- nvinfo : EIATTR_MERCURY_ISA_VERSION
	.align		4
        /*0050*/ 	.byte	0x03, 0x5f
        /*0052*/ 	.short	0x0101


	//----- nvinfo : EIATTR_VRC_CTA_INIT_COUNT
	.align		4
        /*0054*/ 	.byte	0x02, 0x4a
	.zero		1
	.zero		1


	//----- nvinfo : EIATTR_EXIT_INSTR_OFFSETS
	.align		4
        /*0058*/ 	.byte	0x04, 0x1c
        /*005a*/ 	.short	(.L_38 - .L_37)


	//   ....[0]....
.L_37:
        /*005c*/ 	.word	0x00000070


	//   ....[1]....
        /*0060*/ 	.word	0x00000270


	//----- nvinfo : EIATTR_CBANK_PARAM_SIZE
	.align		4
.L_38:
        /*0064*/ 	.byte	0x03, 0x19
        /*0066*/ 	.short	0x0018


	//----- nvinfo : EIATTR_PARAM_CBANK
	.align		4
        /*0068*/ 	.byte	0x04, 0x0a
        /*006a*/ 	.short	(.L_40 - .L_39)
	.align		4
.L_39:
        /*006c*/ 	.word	index@(.nv.constant0._Z15update_positionPiS_ii)
        /*0070*/ 	.short	0x0380
        /*0072*/ 	.short	0x0018


	//----- nvinfo : EIATTR_SW_WAR
	.align		4
.L_40:
        /*0074*/ 	.byte	0x04, 0x36
        /*0076*/ 	.short	(.L_42 - .L_41)
.L_41:
        /*0078*/ 	.word	0x00000008
.L_42:


//--------------------- .nv.info._Z15update_velocityPiS_P17curandStateXORWOWii --------------------------
	.section	.nv.info._Z15update_velocityPiS_P17curandStateXORWOWii,"",@"SHT_CUDA_INFO"
	.sectionflags	@""
	.align	4


	//----- nvinfo : EIATTR_CUDA_API_VERSION
	.align		4
        /*0000*/ 	.byte	0x04, 0x37
        /*0002*/ 	.short	(.L_44 - .L_43)
.L_43:
        /*0004*/ 	.word	0x00000082


	//----- nvinfo : EIATTR_KPARAM_INFO
	.align		4
.L_44:
        /*0008*/ 	.byte	0x04, 0x17
        /*000a*/ 	.short	(.L_46 - .L_45)
.L_45:
        /*000c*/ 	.word	0x00000000
        /*0010*/ 	.short	0x0004
        /*0012*/ 	.short	0x001c
        /*0014*/ 	.byte	0x00, 0xf0, 0x11, 0x00


	//----- nvinfo : EIATTR_KPARAM_INFO
	.align		4
.L_46:
        /*0018*/ 	.byte	0x04, 0x17
        /*001a*/ 	.short	(.L_48 - .L_47)
.L_47:
        /*001c*/ 	.word	0x00000000
        /*0020*/ 	.short	0x0003
        /*0022*/ 	.short	0x0018
        /*0024*/ 	.byte	0x00, 0xf0, 0x11, 0x00


	//----- nvinfo : EIATTR_KPARAM_INFO
	.align		4
.L_48:
        /*0028*/ 	.byte	0x04, 0x17
        /*002a*/ 	.short	(.L_50 - .L_49)
.L_49:
        /*002c*/ 	.word	0x00000000
        /*0030*/ 	.short	0x0002
        /*0032*/ 	.short	0x0010
        /*0034*/ 	.byte	0x00, 0xf5, 0x21, 0x00


	//----- nvinfo : EIATTR_KPARAM_INFO
	.align		4
.L_50:
        /*0038*/ 	.byte	0x04, 0x17
        /*003a*/ 	.short	(.L_52 - .L_51)
.L_51:
        /*003c*/ 	.word	0x00000000
        /*0040*/ 	.short	0x0001
        /*0042*/ 	.short	0x0008
        /*0044*/ 	.byte	0x00, 0xf5, 0x21, 0x00


	//----- nvinfo : EIATTR_KPARAM_INFO
	.align		4
.L_52:
        /*0048*/ 	.byte	0x04, 0x17
        /*004a*/ 	.short	(.L_54 - .L_53)
.L_53:
        /*004c*/ 	.word	0x00000000
        /*0050*/ 	.short	0x0000
        /*0052*/ 	.short	0x0000
        /*0054*/ 	.byte	0x00, 0xf5, 0x21, 0x00


	//----- nvinfo : EIATTR_SPARSE_MMA_MASK
	.align		4
.L_54:
        /*0058*/ 	.byte	0x03, 0x50
        /*005a*/ 	.short	0x0000


	//----- nvinfo : EIATTR_MAXREG_COUNT
	.align		4
        /*005c*/ 	.byte	0x03, 0x1b
        /*005e*/ 	.short	0x00ff


	//----- nvinfo : EIATTR_MERCURY_ISA_VERSION
	.align		4
        /*0060*/ 	.byte	0x03, 0x5f
        /*0062*/ 	.short	0x0101


	//----- nvinfo : EIATTR_VRC_CTA_INIT_COUNT
	.align		4
        /*0064*/ 	.byte	0x02, 0x4a
	.zero		1
	.zero		1


	//----- nvinfo : EIATTR_EXIT_INSTR_OFFSETS
	.align		4
        /*0068*/ 	.byte	0x04, 0x1c
        /*006a*/ 	.short	(.L_56 - .L_55)


	//   ....[0]....
.L_55:
        /*006c*/ 	.word	0x00000070


	//   ....[1]....
        /*0070*/ 	.word	0x000004d0


	//----- nvinfo : EIATTR_CBANK_PARAM_SIZE
	.align		4
.L_56:
        /*0074*/ 	.byte	0x03, 0x19
        /*0076*/ 	.short	0x0020


	//----- nvinfo : EIATTR_PARAM_CBANK
	.align		4
        /*0078*/ 	.byte	0x04, 0x0a
        /*007a*/ 	.short	(.L_58 - .L_57)
	.align		4
.L_57:
        /*007c*/ 	.word	index@(.nv.constant0._Z15update_velocityPiS_P17curandStateXORWOWii)
        /*0080*/ 	.short	0x0380
        /*0082*/ 	.short	0x0020


	//----- nvinfo : EIATTR_SW_WAR
	.align		4
.L_58:
        /*0084*/ 	.byte	0x04, 0x36
        /*0086*/ 	.short	(.L_60 - .L_59)
.L_59:
        /*0088*/ 	.word	0x00000008
.L_60:


//--------------------- .nv.info._Z12setup_kernelP17curandStateXORWOWm --------------------------
	.section	.nv.info._Z12setup_kernelP17curandStateXORWOWm,"",@"SHT_CUDA_INFO"
	.sectionflags	@""
	.align	4


	//----- nvinfo : EIATTR_CUDA_API_VERSION
	.align		4
        /*0000*/ 	.byte	0x04, 0x37
        /*0002*/ 	.short	(.L_62 - .L_61)
.L_61:
        /*0004*/ 	.word	0x00000082


	//----- nvinfo : EIATTR_KPARAM_INFO
	.align		4
.L_62:
        /*0008*/ 	.byte	0x04, 0x17
        /*000a*/ 	.short	(.L_64 - .L_63)
.L_63:
        /*000c*/ 	.word	0x00000000
        /*0010*/ 	.short	0x0001
        /*0012*/ 	.short	0x0008
        /*0014*/ 	.byte	0x00, 0xf0, 0x21, 0x00


	//----- nvinfo : EIATTR_KPARAM_INFO
	.align		4
.L_64:
        /*0018*/ 	.byte	0x04, 0x17
        /*001a*/ 	.short	(.L_66 - .L_65)
.L_65:
        /*001c*/ 	.word	0x00000000
        /*0020*/ 	.short	0x0000
        /*0022*/ 	.short	0x0000
        /*0024*/ 	.byte	0x00, 0xf5, 0x21, 0x00


	//----- nvinfo : EIATTR_SPARSE_MMA_MASK
	.align		4
.L_66:
        /*0028*/ 	.byte	0x03, 0x50
        /*002a*/ 	.short	0x0000


	//----- nvinfo : EIATTR_MAXREG_COUNT
	.align		4
        /*002c*/ 	.byte	0x03, 0x1b
        /*002e*/ 	.short	0x00ff


	//----- nvinfo : EIATTR_MERCURY_ISA_VERSION
	.align		4
        /*0030*/ 	.byte	0x03, 0x5f
        /*0032*/ 	.short	0x0101


	//----- nvinfo : EIATTR_VRC_CTA_INIT_COUNT
	.align		4
        /*0034*/ 	.byte	0x02, 0x4a
	.zero		1
	.zero		1


	//----- nvinfo : EIATTR_EXIT_INSTR_OFFSETS
	.align		4
        /*0038*/ 	.byte	0x04, 0x1c
        /*003a*/ 	.short	(.L_68 - .L_67)


	//   ....[0]....
.L_67:
        /*003c*/ 	.word	0x00000060


	//   ....[1]....
        /*0040*/ 	.word	0x00000ef0


	//----- nvinfo : EIATTR_CRS_STACK_SIZE
	.align		4
.L_68:
        /*0044*/ 	.byte	0x04, 0x1e
        /*0046*/ 	.short	(.L_70 - .L_69)
.L_69:
        /*0048*/ 	.word	0x00000000


	//----- nvinfo : EIATTR_CBANK_PARAM_SIZE
	.align		4
.L_70:
        /*004c*/ 	.byte	0x03, 0x19
        /*004e*/ 	.short	0x0010


	//----- nvinfo : EIATTR_PARAM_CBANK
	.align		4
        /*0050*/ 	.byte	0x04, 0x0a
        /*0052*/ 	.short	(.L_72 - .L_71)
	.align		4
.L_71:
        /*0054*/ 	.word	index@(.nv.constant0._Z12setup_kernelP17curandStateXORWOWm)
        /*0058*/ 	.short	0x0380
        /*005a*/ 	.short	0x0010


	//----- nvinfo : EIATTR_SW_WAR
	.align		4
.L_72:
        /*005c*/ 	.byte	0x04, 0x36
        /*005e*/ 	.short	(.L_74 - .L_73)
.L_73:
        /*0060*/ 	.word	0x00000008
.L_74:


//--------------------- .nv.callgraph             --------------------------
	.section	.nv.callgraph,"",@"SHT_CUDA_CALLGRAPH"
	.align	4
	.sectionentsize	8
	.align		4
        /*0000*/ 	.word	0x00000000
	.align		4
        /*0004*/ 	.word	0xffffffff
	.align		4
        /*0008*/ 	.word	0x00000000
	.align		4
        /*000c*/ 	.word	0xfffffffe
	.align		4
        /*0010*/ 	.word	0x00000000
	.align		4
        /*0014*/ 	.word	0xfffffffd
	.align		4
        /*0018*/ 	.word	0x00000000
	.align		4
        /*001c*/ 	.word	0xfffffffc


//--------------------- .nv.constant4             --------------------------
	.section	.nv.constant4,"a",@progbits
	.align	8
	.align		8
.nv.constant4:
        /*0000*/ 	.dword	precalc_xorwow_matrix
	.align		8
        /*0008*/ 	.dword	precalc_xorwow_offset_matrix
	.align		8
        /*0010*/ 	.dword	mrg32k3aM1
	.align		8
        /*0018*/ 	.dword	mrg32k3aM2
	.align		8
        /*0020*/ 	.dword	mrg32k3aM1SubSeq
	.align		8
        /*0028*/ 	.dword	mrg32k3aM2SubSeq
	.align		8
        /*0030*/ 	.dword	mrg32k3aM1Seq
	.align		8
        /*0038*/ 	.dword	mrg32k3aM2Seq


//--------------------- .nv.constant3             --------------------------
	.section	.nv.constant3,"a",@progbits
	.align	8
.nv.constant3:
	.type		__cr_lgamma_table,@object
	.size		__cr_lgamma_table,(.L_8 - __cr_lgamma_table)
__cr_lgamma_table:
        /*0000*/ 	.byte	0x00, 0x00, 0x00, 0x00, 0x00, 0x00, 0x00, 0x00, 0x00, 0x00, 0x00, 0x00, 0x00, 0x00, 0x00, 0x00
        /*0010*/ 	.byte	0xef, 0x39, 0xfa, 0xfe, 0x42, 0x2e, 0xe6, 0x3f, 0x02, 0x20, 0x2a, 0xfa, 0x0b, 0xab, 0xfc, 0x3f
        /*0020*/ 	.byte	0xf9, 0x2c, 0x92, 0x7c, 0xa7, 0x6c, 0x09, 0x40, 0xc9, 0x79, 0x44, 0x3c, 0x64, 0x26, 0x13, 0x40
        /*0030*/ 	.byte	0xca, 0x01, 0xcf, 0x3a, 0x27, 0x51, 0x1a, 0x40, 0x30, 0xcc, 0x2d, 0xf3, 0xe1, 0x0c, 0x21, 0x40
        /*0040*/ 	.byte	0x0d, 0xb7, 0xfc, 0x82, 0x8e, 0x35, 0x25, 0x40
.L_8:


//--------------------- .text._Z15update_positionPiS_ii --------------------------
	.section	.text._Z15update_positionPiS_ii,"ax",@progbits
	.align	128
        .global         _Z15update_positionPiS_ii
        .type           _Z15update_positionPiS_ii,@function
        .size           _Z15update_positionPiS_ii,(.L_x_11 - _Z15update_positionPiS_ii)
        .other          _Z15update_positionPiS_ii,@"STO_CUDA_ENTRY STV_DEFAULT"
_Z15update_positionPiS_ii:
.text._Z15update_positionPiS_ii:
[----:B------:R-:W-:Y:S01]  /*0000*/  LDC R1, c[0x0][0x37c] ;  /* 0x0000df00ff017b82 */ /* 0x000fe20000000800 */
[----:B------:R-:W0:Y:S07]  /*0010*/  S2R R7, SR_TID.X ;  /* 0x0000000000077919 */ /* 0x000e2e0000002100 */
[----:B------:R-:W0:Y:S01]  /*0020*/  S2UR UR4, SR_CTAID.X ;  /* 0x00000000000479c3 */ /* 0x000e220000002500 */
[----:B------:R-:W1:Y:S07]  /*0030*/  LDCU UR5, c[0x0][0x390] ;  /* 0x00007200ff0577ac */ /* 0x000e6e0008000800 */
[----:B------:R-:W0:Y:S02]  /*0040*/  LDC R0, c[0x0][0x360] ;  /* 0x0000d800ff007b82 */ /* 0x000e240000000800 */
[----:B0-----:R-:W-:-:S05]  /*0050*/  IMAD R7, R0, UR4, R7 ;  /* 0x0000000400077c24 */ /* 0x001fca000f8e0207 */
[----:B-1----:R-:W-:-:S13]  /*0060*/  ISETP.GE.AND P0, PT, R7, UR5, PT ;  /* 0x0000000507007c0c */ /* 0x002fda000bf06270 */
[----:B------:R-:W-:Y:S05]  /*0070*/  @P0 EXIT ;  /* 0x000000000000094d */ /* 0x000fea0003800000 */
[----:B------:R-:W0:Y:S01]  /*0080*/  LDC.64 R4, c[0x0][0x388] ;  /* 0x0000e200ff047b82 */ /* 0x000e220000000a00 */
[----:B------:R-:W1:Y:S07]  /*0090*/  LDCU.64 UR4, c[0x0][0x358] ;  /* 0x00006b00ff0477ac */ /* 0x000e6e0008000a00 */
[----:B------:R-:W2:Y:S08]  /*00a0*/  LDC.64 R2, c[0x0][0x380] ;  /* 0x0000e000ff027b82 */ /* 0x000eb00000000a00 */
[----:B------:R-:W3:Y:S01]  /*00b0*/  LDC R10, c[0x0][0x394] ;  /* 0x0000e500ff0a7b82 */ /* 0x000ee20000000800 */
[----:B0-----:R-:W-:-:S06]  /*00c0*/  IMAD.WIDE R4, R7, 0x4, R4 ;  /* 0x0000000407047825 */ /* 0x001fcc00078e0204 */
[----:B-1----:R-:W4:Y:S01]  /*00d0*/  LDG.E R5, desc[UR4][R4.64] ;  /* 0x0000000404057981 */ /* 0x002f22000c1e1900 */
[----:B--2---:R-:W-:-:S05]  /*00e0*/  IMAD.WIDE R2, R7, 0x4, R2 ;  /* 0x0000000407027825 */ /* 0x004fca00078e0202 */
[----:B------:R-:W4:Y:S01]  /*00f0*/  LDG.E R0, desc[UR4][R2.64] ;  /* 0x0000000402007981 */ /* 0x000f22000c1e1900 */
[----:B---3--:R-:W-:-:S04]  /*0100*/  IABS R9, R10 ;  /* 0x0000000a00097213 */ /* 0x008fc80000000000 */
[----:B------:R-:W0:Y:S08]  /*0110*/  I2F.RP R8, R9 ;  /* 0x0000000900087306 */ /* 0x000e300000209400 */
[----:B0-----:R-:W0:Y:S02]  /*0120*/  MUFU.RCP R8, R8 ;  /* 0x0000000800087308 */ /* 0x001e240000001000 */
[----:B0-----:R-:W-:-:S06]  /*0130*/  VIADD R6, R8, 0xffffffe ;  /* 0x0ffffffe08067836 */ /* 0x001fcc0000000000 */
[----:B------:R0:W1:Y:S02]  /*0140*/  F2I.FTZ.U32.TRUNC.NTZ R7, R6 ;  /* 0x0000000600077305 */ /* 0x000064000021f000 */
[----:B0-----:R-:W-:Y:S02]  /*0150*/  IMAD.MOV.U32 R6, RZ, RZ, RZ ;  /* 0x000000ffff067224 */ /* 0x001fe400078e00ff */
[----:B-1----:R-:W-:Y:S01]  /*0160*/  IMAD.MOV R12, RZ, RZ, -R7 ;  /* 0x000000ffff0c7224 */ /* 0x002fe200078e0a07 */
[----:B----4-:R-:W-:-:S03]  /*0170*/  IADD3 R0, PT, PT, R0, R5, RZ ;  /* 0x0000000500007210 */ /* 0x010fc60007ffe0ff */
[----:B------:R-:W-:Y:S01]  /*0180*/  IMAD R5, R12, R9, RZ ;  /* 0x000000090c057224 */ /* 0x000fe200078e02ff */
[----:B------:R-:W-:-:S03]  /*0190*/  IABS R4, R0 ;  /* 0x0000000000047213 */ /* 0x000fc60000000000 */
[----:B------:R-:W-:-:S06]  /*01a0*/  IMAD.HI.U32 R7, R7, R5, R6 ;  /* 0x0000000507077227 */ /* 0x000fcc00078e0006 */
[----:B------:R-:W-:-:S05]  /*01b0*/  IMAD.HI.U32 R7, R7, R4, RZ ;  /* 0x0000000407077227 */ /* 0x000fca00078e00ff */
[----:B------:R-:W-:-:S05]  /*01c0*/  IADD3 R7, PT, PT, -R7, RZ, RZ ;  /* 0x000000ff07077210 */ /* 0x000fca0007ffe1ff */
[----:B------:R-:W-:-:S05]  /*01d0*/  IMAD R4, R9, R7, R4 ;  /* 0x0000000709047224 */ /* 0x000fca00078e0204 */
[----:B------:R-:W-:Y:S02]  /*01e0*/  ISETP.GT.U32.AND P0, PT, R9, R4, PT ;  /* 0x000000040900720c */ /* 0x000fe40003f04070 */
[----:B------:R-:W-:-:S11]  /*01f0*/  ISETP.GE.AND P2, PT, R0, RZ, PT ;  /* 0x000000ff0000720c */ /* 0x000fd60003f46270 */
[----:B------:R-:W-:-:S05]  /*0200*/  @!P0 IMAD.IADD R4, R4, 0x1, -R9 ;  /* 0x0000000104048824 */ /* 0x000fca00078e0a09 */
[----:B------:R-:W-:Y:S02]  /*0210*/  ISETP.GT.U32.AND P1, PT, R9, R4, PT ;  /* 0x000000040900720c */ /* 0x000fe40003f24070 */
[----:B------:R-:W-:-:S11]  /*0220*/  ISETP.NE.AND P0, PT, R10, RZ, PT ;  /* 0x000000ff0a00720c */ /* 0x000fd60003f05270 */
[----:B------:R-:W-:-:S04]  /*0230*/  @!P1 IADD3 R4, PT, PT, R4, -R9, RZ ;  /* 0x8000000904049210 */ /* 0x000fc80007ffe0ff */
[----:B------:R-:W-:Y:S02]  /*0240*/  @!P2 IADD3 R4, PT, PT, -R4, RZ, RZ ;  /* 0x000000ff0404a210 */ /* 0x000fe40007ffe1ff */
[----:B------:R-:W-:-:S05]  /*0250*/  @!P0 LOP3.LUT R4, RZ, R10, RZ, 0x33, !PT ;  /* 0x0000000aff048212 */ /* 0x000fca00078e33ff */
[----:B------:R-:W-:Y:S01]  /*0260*/  STG.E desc[UR4][R2.64], R4 ;  /* 0x0000000402007986 */ /* 0x000fe2000c101904 */
[----:B------:R-:W-:Y:S05]  /*0270*/  EXIT ;  /* 0x000000000000794d */ /* 0x000fea0003800000 */
.L_x_0:
[----:B------:R-:W-:-:S00]  /*0280*/  BRA `(.L_x_0) ;  /* 0xfffffffc00fc7947 */ /* 0x000fc0000383ffff */
[----:B------:R-:W-:-:S00]  /*0290*/  NOP ;  /* 0x0000000000007918 */ /* 0x000fc00000000000 */
        /* <DEDUP_REMOVED lines=14> */
.L_x_11:


//--------------------- .text._Z15update_velocityPiS_P17curandStateXORWOWii --------------------------
	.section	.text._Z15update_velocityPiS_P17curandStateXORWOWii,"ax",@progbits
	.align	128
        .global         _Z15update_velocityPiS_P17curandStateXORWOWii
        .type           _Z15update_velocityPiS_P17curandStateXORWOWii,@function
        .size           _Z15update_velocityPiS_P17curandStateXORWOWii,(.L_x_12 - _Z15update_velocityPiS_P17curandStateXORWOWii)
        .other          _Z15update_velocityPiS_P17curandStateXORWOWii,@"STO_CUDA_ENTRY STV_DEFAULT"
_Z15update_velocityPiS_P17curandStateXORWOWii:
.text._Z15update_velocityPiS_P17curandStateXORWOWii:
[----:B------:R-:W-:Y:S01]  /*0000*/  LDC R1, c[0x0][0x37c] ;  /* 0x0000df00ff017b82 */ /* 0x000fe20000000800 */
[----:B------:R-:W0:Y:S07]  /*0010*/  S2R R0, SR_TID.X ;  /* 0x0000000000007919 */ /* 0x000e2e0000002100 */
[----:B------:R-:W0:Y:S08]  /*0020*/  S2UR UR4, SR_CTAID.X ;  /* 0x00000000000479c3 */ /* 0x000e300000002500 */
[----:B------:R-:W0:Y:S08]  /*0030*/  LDC R3, c[0x0][0x360] ;  /* 0x0000d800ff037b82 */ /* 0x000e300000000800 */
[----:B------:R-:W1:Y:S01]  /*0040*/  LDC R5, c[0x0][0x398] ;  /* 0x0000e600ff057b82 */ /* 0x000e620000000800 */
[----:B0-----:R-:W-:-:S05]  /*0050*/  IMAD R0, R3, UR4, R0 ;  /* 0x0000000403007c24 */ /* 0x001fca000f8e0200 */
[----:B-1----:R-:W-:-:S13]  /*0060*/  ISETP.GE.AND P0, PT, R0, R5, PT ;  /* 0x000000050000720c */ /* 0x002fda0003f06270 */
[----:B------:R-:W-:Y:S05]  /*0070*/  @P0 EXIT ;  /* 0x000000000000094d */ /* 0x000fea0003800000 */
[----:B------:R-:W-:Y:S01]  /*0080*/  IABS R9, R5 ;  /* 0x0000000500097213 */ /* 0x000fe20000000000 */
[----:B------:R-:W-:Y:S01]  /*0090*/  VIADD R4, R0, 0x1 ;  /* 0x0000000100047836 */ /* 0x000fe20000000000 */
[----:B------:R-:W0:Y:S01]  /*00a0*/  LDC.64 R14, c[0x0][0x380] ;  /* 0x0000e000ff0e7b82 */ /* 0x000e220000000a00 */
[----:B------:R-:W1:Y:S01]  /*00b0*/  LDCU.64 UR4, c[0x0][0x358] ;  /* 0x00006b00ff0477ac */ /* 0x000e620008000a00 */
[----:B------:R-:W2:Y:S02]  /*00c0*/  I2F.RP R6, R9 ;  /* 0x0000000900067306 */ /* 0x000ea40000209400 */
[----:B------:R-:W-:-:S04]  /*00d0*/  ISETP.GE.AND P2, PT, R4, RZ, PT ;  /* 0x000000ff0400720c */ /* 0x000fc80003f46270 */
[----:B------:R-:W3:Y:S02]  /*00e0*/  LDC R18, c[0x0][0x39c] ;  /* 0x0000e700ff127b82 */ /* 0x000ee40000000800 */
[----:B--2---:R-:W2:Y:S02]  /*00f0*/  MUFU.RCP R6, R6 ;  /* 0x0000000600067308 */ /* 0x004ea40000001000 */
[----:B--2---:R-:W-:-:S06]  /*0100*/  VIADD R2, R6, 0xffffffe ;  /* 0x0ffffffe06027836 */ /* 0x004fcc0000000000 */
[----:B------:R2:W4:Y:S02]  /*0110*/  F2I.FTZ.U32.TRUNC.NTZ R3, R2 ;  /* 0x0000000200037305 */ /* 0x000524000021f000 */
[----:B--2---:R-:W-:Y:S02]  /*0120*/  HFMA2 R2, -RZ, RZ, 0, 0 ;  /* 0x00000000ff027431 */ /* 0x004fe400000001ff */
[----:B----4-:R-:W-:-:S04]  /*0130*/  IMAD.MOV R8, RZ, RZ, -R3 ;  /* 0x000000ffff087224 */ /* 0x010fc800078e0a03 */
[----:B------:R-:W-:Y:S01]  /*0140*/  IMAD R7, R8, R9, RZ ;  /* 0x0000000908077224 */ /* 0x000fe200078e02ff */
[----:B------:R-:W-:-:S03]  /*0150*/  IABS R8, R4 ;  /* 0x0000000400087213 */ /* 0x000fc60000000000 */
[----:B------:R-:W-:Y:S02]  /*0160*/  IMAD.HI.U32 R3, R3, R7, R2 ;  /* 0x0000000703037227 */ /* 0x000fe400078e0002 */
[----:B------:R-:W2:Y:S04]  /*0170*/  LDC.64 R6, c[0x0][0x388] ;  /* 0x0000e200ff067b82 */ /* 0x000ea80000000a00 */
[----:B------:R-:W-:-:S04]  /*0180*/  IMAD.HI.U32 R3, R3, R8, RZ ;  /* 0x0000000803037227 */ /* 0x000fc800078e00ff */
[----:B------:R-:W-:-:S04]  /*0190*/  IMAD.MOV R3, RZ, RZ, -R3 ;  /* 0x000000ffff037224 */ /* 0x000fc800078e0a03 */
[C---:B------:R-:W-:Y:S02]  /*01a0*/  IMAD R8, R9.reuse, R3, R8 ;  /* 0x0000000309087224 */ /* 0x040fe400078e0208 */
[----:B------:R-:W4:Y:S03]  /*01b0*/  LDC.64 R2, c[0x0][0x390] ;  /* 0x0000e400ff027b82 */ /* 0x000f260000000a00 */
[----:B------:R-:W-:-:S13]  /*01c0*/  ISETP.GT.U32.AND P0, PT, R9, R8, PT ;  /* 0x000000080900720c */ /* 0x000fda0003f04070 */
[----:B------:R-:W-:Y:S01]  /*01d0*/  @!P0 IMAD.IADD R8, R8, 0x1, -R9 ;  /* 0x0000000108088824 */ /* 0x000fe200078e0a09 */
[----:B------:R-:W-:-:S04]  /*01e0*/  ISETP.NE.AND P0, PT, R5, RZ, PT ;  /* 0x000000ff0500720c */ /* 0x000fc80003f05270 */
[----:B------:R-:W-:Y:S01]  /*01f0*/  ISETP.GT.U32.AND P1, PT, R9, R8, PT ;  /* 0x000000080900720c */ /* 0x000fe20003f24070 */
[----:B----4-:R-:W-:-:S04]  /*0200*/  IMAD.WIDE R2, R0, 0x30, R2 ;  /* 0x0000003000027825 */ /* 0x010fc800078e0202 */
[----:B0-----:R-:W-:Y:S01]  /*0210*/  IMAD.WIDE R12, R0, 0x4, R14 ;  /* 0x00000004000c7825 */ /* 0x001fe200078e020e */
[----:B-1----:R-:W4:Y:S07]  /*0220*/  LDG.E.64 R10, desc[UR4][R2.64+0x10] ;  /* 0x00001004020a7981 */ /* 0x002f2e000c1e1b00 */
[----:B------:R-:W-:Y:S01]  /*0230*/  @!P1 IADD3 R8, PT, PT, R8, -R9, RZ ;  /* 0x8000000908089210 */ /* 0x000fe20007ffe0ff */
[----:B------:R-:W5:Y:S04]  /*0240*/  LDG.E R12, desc[UR4][R12.64] ;  /* 0x000000040c0c7981 */ /* 0x000f68000c1e1900 */
[----:B------:R-:W-:Y:S01]  /*0250*/  @!P2 IMAD.MOV R8, RZ, RZ, -R8 ;  /* 0x000000ffff08a224 */ /* 0x000fe200078e0a08 */
[----:B------:R-:W-:Y:S01]  /*0260*/  @!P0 LOP3.LUT R8, RZ, R5, RZ, 0x33, !PT ;  /* 0x00000005ff088212 */ /* 0x000fe200078e33ff */
[----:B--2---:R-:W-:-:S02]  /*0270*/  IMAD.WIDE R4, R0, 0x4, R6 ;  /* 0x0000000400047825 */ /* 0x004fc400078e0206 */
[----:B------:R-:W2:Y:S02]  /*0280*/  LDG.E.64 R6, desc[UR4][R2.64] ;  /* 0x0000000402067981 */ /* 0x000ea4000c1e1b00 */
[----:B------:R-:W-:Y:S02]  /*0290*/  IMAD.WIDE R14, R8, 0x4, R14 ;  /* 0x00000004080e7825 */ /* 0x000fe400078e020e */
[----:B------:R-:W3:Y:S04]  /*02a0*/  LDG.E R0, desc[UR4][R4.64] ;  /* 0x0000000404007981 */ /* 0x000ee8000c1e1900 */
[----:B------:R-:W5:Y:S04]  /*02b0*/  LDG.E R15, desc[UR4][R14.64] ;  /* 0x000000040e0f7981 */ /* 0x000f68000c1e1900 */
[----:B------:R-:W5:Y:S01]  /*02c0*/  LDG.E.64 R8, desc[UR4][R2.64+0x8] ;  /* 0x0000080402087981 */ /* 0x000f62000c1e1b00 */
[----:B--2---:R-:W-:-:S04]  /*02d0*/  SHF.R.U32.HI R16, RZ, 0x2, R7 ;  /* 0x00000002ff107819 */ /* 0x004fc80000011607 */
[----:B------:R-:W-:Y:S02]  /*02e0*/  LOP3.LUT R16, R16, R7, RZ, 0x3c, !PT ;  /* 0x0000000710107212 */ /* 0x000fe400078e3cff */
[----:B---3--:R-:W-:Y:S01]  /*02f0*/  ISETP.GE.AND P1, PT, R0, 0x5, PT ;  /* 0x000000050000780c */ /* 0x008fe20003f26270 */
[----:B----4-:R-:W-:Y:S01]  /*0300*/  IMAD.SHL.U32 R7, R11, 0x10, RZ ;  /* 0x000000100b077824 */ /* 0x010fe200078e00ff */
[----:B-----5:R-:W-:Y:S02]  /*0310*/  ISETP.GT.AND P0, PT, R15, R12, PT ;  /* 0x0000000c0f00720c */ /* 0x020fe40003f04270 */
[----:B------:R-:W-:Y:S02]  /*0320*/  SHF.L.U32 R17, R16, 0x1, RZ ;  /* 0x0000000110117819 */ /* 0x000fe400000006ff */
[----:B------:R-:W-:Y:S02]  /*0330*/  SEL R13, R18, RZ, !P0 ;  /* 0x000000ff120d7207 */ /* 0x000fe40004000000 */
[----:B------:R-:W-:-:S02]  /*0340*/  LOP3.LUT R16, R16, R17, R7, 0x96, !PT ;  /* 0x0000001110107212 */ /* 0x000fc400078e9607 */
[----:B------:R-:W-:Y:S01]  /*0350*/  IADD3 R12, PT, PT, R13, R15, -R12 ;  /* 0x0000000f0d0c7210 */ /* 0x000fe20007ffe80c */
[----:B------:R-:W-:Y:S01]  /*0360*/  VIADD R7, R0, 0x1 ;  /* 0x0000000100077836 */ /* 0x000fe20000000000 */
[----:B------:R-:W-:Y:S01]  /*0370*/  LOP3.LUT R13, R16, R11, RZ, 0x3c, !PT ;  /* 0x0000000b100d7212 */ /* 0x000fe200078e3cff */
[----:B------:R-:W-:Y:S01]  /*0380*/  VIADD R6, R6, 0x587c5 ;  /* 0x000587c506067836 */ /* 0x000fe20000000000 */
[----:B------:R-:W-:-:S03]  /*0390*/  @P1 IADD3 R7, PT, PT, R0, RZ, RZ ;  /* 0x000000ff00071210 */ /* 0x000fc60007ffe0ff */
[----:B------:R-:W-:Y:S01]  /*03a0*/  IMAD.IADD R0, R13, 0x1, R6 ;  /* 0x000000010d007824 */ /* 0x000fe200078e0206 */
[C---:B------:R-:W-:Y:S01]  /*03b0*/  ISETP.GE.AND P0, PT, R7.reuse, R12, PT ;  /* 0x0000000c0700720c */ /* 0x040fe20003f06270 */
[----:B------:R-:W-:Y:S01]  /*03c0*/  VIADD R12, R12, 0xffffffff ;  /* 0xffffffff0c0c7836 */ /* 0x000fe20000000000 */
[----:B------:R-:W-:Y:S02]  /*03d0*/  MOV R15, 0x2f800000 ;  /* 0x2f800000000f7802 */ /* 0x000fe40000000f00 */
[----:B------:R-:W-:Y:S02]  /*03e0*/  I2FP.F32.U32 R14, R0 ;  /* 0x00000000000e7245 */ /* 0x000fe40000201000 */
[----:B------:R-:W-:-:S03]  /*03f0*/  SEL R0, R7, R12, !P0 ;  /* 0x0000000c07007207 */ /* 0x000fc60004000000 */
[----:B------:R-:W-:Y:S01]  /*0400*/  FFMA R14, R14, R15, 1.1641532182693481445e-10 ;  /* 0x2f0000000e0e7423 */ /* 0x000fe2000000000f */
[----:B------:R-:W-:-:S04]  /*0410*/  ISETP.GT.AND P0, PT, R0, RZ, PT ;  /* 0x000000ff0000720c */ /* 0x000fc80003f04270 */
[----:B------:R-:W-:Y:S01]  /*0420*/  FSETP.LT.AND P0, PT, R14, 0.30000001192092895508, P0 ;  /* 0x3e99999a0e00780b */ /* 0x000fe20000701000 */
[----:B------:R-:W-:Y:S01]  /*0430*/  IMAD.MOV.U32 R17, RZ, RZ, R10 ;  /* 0x000000ffff117224 */ /* 0x000fe200078e000a */
[----:B------:R-:W-:Y:S01]  /*0440*/  MOV R12, R11 ;  /* 0x0000000b000c7202 */ /* 0x000fe20000000f00 */
[C---:B------:R-:W-:Y:S02]  /*0450*/  VIADD R15, R0.reuse, 0xffffffff ;  /* 0xffffffff000f7836 */ /* 0x040fe40000000000 */
[----:B------:R-:W-:Y:S02]  /*0460*/  IMAD.MOV.U32 R16, RZ, RZ, R9 ;  /* 0x000000ffff107224 */ /* 0x000fe400078e0009 */
[----:B------:R-:W-:Y:S01]  /*0470*/  IMAD.MOV.U32 R7, RZ, RZ, R8 ;  /* 0x000000ffff077224 */ /* 0x000fe200078e0008 */
[----:B------:R-:W-:Y:S05]  /*0480*/  STG.E.64 desc[UR4][R2.64+0x10], R12 ;  /* 0x0000100c02007986 */ /* 0x000fea000c101b04 */
[----:B------:R-:W-:Y:S01]  /*0490*/  @!P0 IADD3 R15, PT, PT, R0, RZ, RZ ;  /* 0x000000ff000f8210 */ /* 0x000fe20007ffe0ff */
[----:B------:R-:W-:Y:S04]  /*04a0*/  STG.E.64 desc[UR4][R2.64+0x8], R16 ;  /* 0x0000081002007986 */ /* 0x000fe8000c101b04 */
[----:B------:R-:W-:Y:S04]  /*04b0*/  STG.E.64 desc[UR4][R2.64], R6 ;  /* 0x0000000602007986 */ /* 0x000fe8000c101b04 */
[----:B------:R-:W-:Y:S01]  /*04c0*/  STG.E desc[UR4][R4.64], R15 ;  /* 0x0000000f04007986 */ /* 0x000fe2000c101904 */
[----:B------:R-:W-:Y:S05]  /*04d0*/  EXIT ;  /* 0x000000000000794d */ /* 0x000fea0003800000 */
.L_x_1:
        /* <DEDUP_REMOVED lines=10> */
.L_x_12:


//--------------------- .text._Z12setup_kernelP17curandStateXORWOWm --------------------------
	.section	.text._Z12setup_kernelP17curandStateXORWOWm,"ax",@progbits
	.align	128
        .global         _Z12setup_kernelP17curandStateXORWOWm
        .type           _Z12setup_kernelP17curandStateXORWOWm,@function
        .size           _Z12setup_kernelP17curandStateXORWOWm,(.L_x_13 - _Z12setup_kernelP17curandStateXORWOWm)
        .other          _Z12setup_kernelP17curandStateXORWOWm,@"STO_CUDA_ENTRY STV_DEFAULT"
_Z12setup_kernelP17curandStateXORWOWm:
.text._Z12setup_kernelP17curandStateXORWOWm:
[----:B------:R-:W-:Y:S01]  /*0000*/  LDC R1, c[0x0][0x37c] ;  /* 0x0000df00ff017b82 */ /* 0x000fe20000000800 */
[----:B------:R-:W0:Y:S07]  /*0010*/  S2R R13, SR_TID.X ;  /* 0x00000000000d7919 */ /* 0x000e2e0000002100 */
[----:B------:R-:W0:Y:S08]  /*0020*/  S2UR UR4, SR_CTAID.X ;  /* 0x00000000000479c3 */ /* 0x000e300000002500 */
[----:B------:R-:W0:Y:S02]  /*0030*/  LDC R0, c[0x0][0x360] ;  /* 0x0000d800ff007b82 */ /* 0x000e240000000800 */
[----:B0-----:R-:W-:-:S05]  /*0040*/  IMAD R13, R0, UR4, R13 ;  /* 0x00000004000d7c24 */ /* 0x001fca000f8e020d */
[----:B------:R-:W-:-:S13]  /*0050*/  ISETP.GT.AND P0, PT, R13, 0x13, PT ;  /* 0x000000130d00780c */ /* 0x000fda0003f04270 */
[----:B------:R-:W-:Y:S05]  /*0060*/  @P0 EXIT ;  /* 0x000000000000094d */ /* 0x000fea0003800000 */
[----:B------:R-:W0:Y:S01]  /*0070*/  LDC.64 R2, c[0x0][0x388] ;  /* 0x0000e200ff027b82 */ /* 0x000e220000000a00 */
[----:B------:R-:W1:Y:S01]  /*0080*/  LDCU.64 UR4, c[0x0][0x358] ;  /* 0x00006b00ff0477ac */ /* 0x000e620008000a00 */
[----:B------:R-:W-:Y:S01]  /*0090*/  ISETP.NE.AND P0, PT, R13, RZ, PT ;  /* 0x000000ff0d00720c */ /* 0x000fe20003f05270 */
[----:B------:R-:W-:Y:S05]  /*00a0*/  BSSY.RECONVERGENT B0, `(.L_x_2) ;  /* 0x00000e1000007945 */ /* 0x000fea0003800200 */
[----:B------:R-:W2:Y:S01]  /*00b0*/  LDC.64 R6, c[0x0][0x380] ;  /* 0x0000e000ff067b82 */ /* 0x000ea20000000a00 */
[----:B0-----:R-:W-:Y:S02]  /*00c0*/  LOP3.LUT R0, R2, 0xaad26b49, RZ, 0x3c, !PT ;  /* 0xaad26b4902007812 */ /* 0x001fe400078e3cff */
[----:B------:R-:W-:-:S03]  /*00d0*/  LOP3.LUT R2, R3, 0xf7dcefdd, RZ, 0x3c, !PT ;  /* 0xf7dcefdd03027812 */ /* 0x000fc600078e3cff */
[----:B------:R-:W-:Y:S02]  /*00e0*/  IMAD R0, R0, 0x4182bed5, RZ ;  /* 0x4182bed500007824 */ /* 0x000fe400078e02ff */
[----:B------:R-:W-:Y:S02]  /*00f0*/  IMAD R3, R2, -0x658354e5, RZ ;  /* 0x9a7cab1b02037824 */ /* 0x000fe400078e02ff */
[----:B--2---:R-:W-:Y:S01]  /*0100*/  IMAD.WIDE R6, R13, 0x30, R6 ;  /* 0x000000300d067825 */ /* 0x004fe200078e0206 */
[C---:B------:R-:W-:Y:S02]  /*0110*/  LOP3.LUT R8, R0.reuse, 0x159a55e5, RZ, 0x3c, !PT ;  /* 0x159a55e500087812 */ /* 0x040fe400078e3cff */
[C---:B------:R-:W-:Y:S01]  /*0120*/  IADD3 R4, PT, PT, R0.reuse, 0x64f0c9, R3 ;  /* 0x0064f0c900047810 */ /* 0x040fe20007ffe003 */
[C---:B------:R-:W-:Y:S01]  /*0130*/  VIADD R5, R0.reuse, 0x75bcd15 ;  /* 0x075bcd1500057836 */ /* 0x040fe20000000000 */
[----:B------:R-:W-:Y:S01]  /*0140*/  LOP3.LUT R10, R3, 0x5491333, RZ, 0x3c, !PT ;  /* 0x05491333030a7812 */ /* 0x000fe200078e3cff */
[----:B------:R-:W-:-:S02]  /*0150*/  VIADD R11, R0, 0x583f19 ;  /* 0x00583f19000b7836 */ /* 0x000fc40000000000 */
[----:B------:R-:W-:Y:S01]  /*0160*/  VIADD R9, R3, 0x1f123bb5 ;  /* 0x1f123bb503097836 */ /* 0x000fe20000000000 */
[----:B-1----:R0:W-:Y:S04]  /*0170*/  STG.E.64 desc[UR4][R6.64], R4 ;  /* 0x0000000406007986 */ /* 0x0021e8000c101b04 */
[----:B------:R0:W-:Y:S04]  /*0180*/  STG.E.64 desc[UR4][R6.64+0x8], R8 ;  /* 0x0000080806007986 */ /* 0x0001e8000c101b04 */
[----:B------:R0:W-:Y:S01]  /*0190*/  STG.E.64 desc[UR4][R6.64+0x10], R10 ;  /* 0x0000100a06007986 */ /* 0x0001e2000c101b04 */
[----:B------:R-:W-:Y:S05]  /*01a0*/  @!P0 BRA `(.L_x_3) ;  /* 0x0000000c00408947 */ /* 0x000fea0003800000 */
[----:B------:R-:W-:Y:S01]  /*01b0*/  SHF.R.S32.HI R0, RZ, 0x1f, R13 ;  /* 0x0000001fff007819 */ /* 0x000fe2000001140d */
[----:B------:R-:W-:-:S07]  /*01c0*/  IMAD.MOV.U32 R12, RZ, RZ, RZ ;  /* 0x000000ffff0c7224 */ /* 0x000fce00078e00ff */
.L_x_9:
[----:B-1----:R-:W-:Y:S01]  /*01d0*/  LOP3.LUT R2, R13, 0x3, RZ, 0xc0, !PT ;  /* 0x000000030d027812 */ /* 0x002fe200078ec0ff */
[----:B------:R-:W-:Y:S03]  /*01e0*/  BSSY.RECONVERGENT B1, `(.L_x_4) ;  /* 0x00000c6000017945 */ /* 0x000fe60003800200 */
[----:B------:R-:W-:-:S04]  /*01f0*/  ISETP.NE.U32.AND P0, PT, R2, RZ, PT ;  /* 0x000000ff0200720c */ /* 0x000fc80003f05070 */
[----:B------:R-:W-:-:S13]  /*0200*/  ISETP.NE.AND.EX P0, PT, RZ, RZ, PT, P0 ;  /* 0x000000ffff00720c */ /* 0x000fda0003f05300 */
[----:B------:R-:W-:Y:S05]  /*0210*/  @!P0 BRA `(.L_x_5) ;  /* 0x0000000c00088947 */ /* 0x000fea0003800000 */
[----:B0-----:R-:W0:Y:S01]  /*0220*/  LDC.64 R8, c[0x4][RZ] ;  /* 0x01000000ff087b82 */ /* 0x001e220000000a00 */
[----:B------:R-:W-:Y:S02]  /*0230*/  IMAD.MOV.U32 R14, RZ, RZ, RZ ;  /* 0x000000ffff0e7224 */ /* 0x000fe400078e00ff */
[----:B0-----:R-:W-:-:S07]  /*0240*/  IMAD.WIDE.U32 R8, R12, 0xc80, R8 ;  /* 0x00000c800c087825 */ /* 0x001fce00078e0008 */
.L_x_8:
[----:B-1----:R-:W-:Y:S01]  /*0250*/  IMAD.MOV.U32 R15, RZ, RZ, RZ ;  /* 0x000000ffff0f7224 */ /* 0x002fe200078e00ff */
[----:B------:R-:W-:Y:S01]  /*0260*/  CS2R R2, SRZ ;  /* 0x0000000000027805 */ /* 0x000fe2000001ff00 */
[----:B------:R-:W-:Y:S01]  /*0270*/  IMAD.MOV.U32 R17, RZ, RZ, RZ ;  /* 0x000000ffff117224 */ /* 0x000fe200078e00ff */
[----:B------:R-:W-:-:S07]  /*0280*/  CS2R R4, SRZ ;  /* 0x0000000000047805 */ /* 0x000fce000001ff00 */
.L_x_7:
[----:B------:R-:W-:-:S05]  /*0290*/  IMAD.WIDE.U32 R10, R17, 0x4, R6 ;  /* 0x00000004110a7825 */ /* 0x000fca00078e0006 */
[----:B------:R0:W5:Y:S01]  /*02a0*/  LDG.E R16, desc[UR4][R10.64+0x4] ;  /* 0x000004040a107981 */ /* 0x000162000c1e1900 */
[----:B------:R-:W-:-:S07]  /*02b0*/  IMAD.MOV.U32 R19, RZ, RZ, RZ ;  /* 0x000000ffff137224 */ /* 0x000fce00078e00ff */
.L_x_6:
[----:B-----5:R-:W-:Y:S01]  /*02c0*/  SHF.R.U32.HI R24, RZ, R19, R16 ;  /* 0x00000013ff187219 */ /* 0x020fe20000011610 */
[----:B0-----:R-:W-:-:S03]  /*02d0*/  IMAD.SHL.U32 R10, R17, 0x20, RZ ;  /* 0x00000020110a7824 */ /* 0x001fc600078e00ff */
[----:B------:R-:W-:Y:S01]  /*02e0*/  LOP3.LUT R11, R24, 0x1, RZ, 0xc0, !PT ;  /* 0x00000001180b7812 */ /* 0x000fe200078ec0ff */
[----:B------:R-:W-:-:S03]  /*02f0*/  IMAD.IADD R10, R10, 0x1, R19 ;  /* 0x000000010a0a7824 */ /* 0x000fc600078e0213 */
[----:B------:R-:W-:Y:S01]  /*0300*/  ISETP.NE.U32.AND P0, PT, R11, 0x1, PT ;  /* 0x000000010b00780c */ /* 0x000fe20003f05070 */
[----:B------:R-:W-:-:S03]  /*0310*/  IMAD R11, R10, 0x5, RZ ;  /* 0x000000050a0b7824 */ /* 0x000fc600078e02ff */
[----:B------:R-:W-:Y:S01]  /*0320*/  R2P PR, R24, 0x7e ;  /* 0x0000007e18007804 */ /* 0x000fe20000000000 */
[----:B------:R-:W-:-:S08]  /*0330*/  IMAD.WIDE.U32 R10, R11, 0x4, R8 ;  /* 0x000000040b0a7825 */ /* 0x000fd000078e0008 */
[----:B------:R-:W2:Y:S04]  /*0340*/  @!P0 LDG.E R18, desc[UR4][R10.64] ;  /* 0x000000040a128981 */ /* 0x000ea8000c1e1900 */
[----:B------:R-:W3:Y:S04]  /*0350*/  @!P0 LDG.E R20, desc[UR4][R10.64+0x10] ;  /* 0x000010040a148981 */ /* 0x000ee8000c1e1900 */
[----:B------:R-:W4:Y:S04]  /*0360*/  @P1 LDG.E R22, desc[UR4][R10.64+0x14] ;  /* 0x000014040a161981 */ /* 0x000f28000c1e1900 */
[----:B------:R-:W4:Y:S04]  /*0370*/  @P2 LDG.E R26, desc[UR4][R10.64+0x28] ;  /* 0x000028040a1a2981 */ /* 0x000f28000c1e1900 */
[----:B------:R-:W4:Y:S04]  /*0380*/  @!P0 LDG.E R21, desc[UR4][R10.64+0x4] ;  /* 0x000004040a158981 */ /* 0x000f28000c1e1900 */
[----:B------:R-:W4:Y:S04]  /*0390*/  @!P0 LDG.E R23, desc[UR4][R10.64+0xc] ;  /* 0x00000c040a178981 */ /* 0x000f28000c1e1900 */
[----:B------:R-:W4:Y:S04]  /*03a0*/  @P1 LDG.E R25, desc[UR4][R10.64+0x18] ;  /* 0x000018040a191981 */ /* 0x000f28000c1e1900 */
[----:B------:R-:W4:Y:S04]  /*03b0*/  @P3 LDG.E R28, desc[UR4][R10.64+0x3c] ;  /* 0x00003c040a1c3981 */ /* 0x000f28000c1e1900 */
[----:B------:R-:W4:Y:S01]  /*03c0*/  @P6 LDG.E R27, desc[UR4][R10.64+0x7c] ;  /* 0x00007c040a1b6981 */ /* 0x000f22000c1e1900 */
[----:B--2---:R-:W-:-:S03]  /*03d0*/  @!P0 LOP3.LUT R15, R15, R18, RZ, 0x3c, !PT ;  /* 0x000000120f0f8212 */ /* 0x004fc600078e3cff */
[----:B------:R-:W2:Y:S01]  /*03e0*/  @!P0 LDG.E R18, desc[UR4][R10.64+0x8] ;  /* 0x000008040a128981 */ /* 0x000ea2000c1e1900 */
[----:B---3--:R-:W-:-:S03]  /*03f0*/  @!P0 LOP3.LUT R3, R3, R20, RZ, 0x3c, !PT ;  /* 0x0000001403038212 */ /* 0x008fc600078e3cff */
[----:B------:R-:W3:Y:S01]  /*0400*/  @P1 LDG.E R20, desc[UR4][R10.64+0x24] ;  /* 0x000024040a141981 */ /* 0x000ee2000c1e1900 */
[----:B----4-:R-:W-:-:S03]  /*0410*/  @P1 LOP3.LUT R15, R15, R22, RZ, 0x3c, !PT ;  /* 0x000000160f0f1212 */ /* 0x010fc600078e3cff */
[----:B------:R-:W4:Y:S01]  /*0420*/  @P2 LDG.E R22, desc[UR4][R10.64+0x38] ;  /* 0x000038040a162981 */ /* 0x000f22000c1e1900 */
[----:B------:R-:W-:-:S03]  /*0430*/  @P2 LOP3.LUT R15, R15, R26, RZ, 0x3c, !PT ;  /* 0x0000001a0f0f2212 */ /* 0x000fc600078e3cff */
[----:B------:R-:W4:Y:S01]  /*0440*/  @P4 LDG.E R26, desc[UR4][R10.64+0x50] ;  /* 0x000050040a1a4981 */ /* 0x000f22000c1e1900 */
[----:B------:R-:W-:-:S03]  /*0450*/  @!P0 LOP3.LUT R4, R4, R21, RZ, 0x3c, !PT ;  /* 0x0000001504048212 */ /* 0x000fc600078e3cff */
[----:B------:R-:W4:Y:S01]  /*0460*/  @P1 LDG.E R21, desc[UR4][R10.64+0x20] ;  /* 0x000020040a151981 */ /* 0x000f22000c1e1900 */
[----:B------:R-:W-:-:S03]  /*0470*/  @!P0 LOP3.LUT R2, R2, R23, RZ, 0x3c, !PT ;  /* 0x0000001702028212 */ /* 0x000fc600078e3cff */
[----:B------:R-:W4:Y:S01]  /*0480*/  @P2 LDG.E R23, desc[UR4][R10.64+0x2c] ;  /* 0x00002c040a172981 */ /* 0x000f22000c1e1900 */
[----:B------:R-:W-:-:S03]  /*0490*/  @P1 LOP3.LUT R4, R4, R25, RZ, 0x3c, !PT ;  /* 0x0000001904041212 */ /* 0x000fc600078e3cff */
[----:B------:R-:W4:Y:S01]  /*04a0*/  @P2 LDG.E R25, desc[UR4][R10.64+0x34] ;  /* 0x000034040a192981 */ /* 0x000f22000c1e1900 */
[----:B--2---:R-:W-:-:S03]  /*04b0*/  @!P0 LOP3.LUT R5, R5, R18, RZ, 0x3c, !PT ;  /* 0x0000001205058212 */ /* 0x004fc600078e3cff */
[----:B------:R-:W2:Y:S01]  /*04c0*/  @P1 LDG.E R18, desc[UR4][R10.64+0x1c] ;  /* 0x00001c040a121981 */ /* 0x000ea2000c1e1900 */
[----:B---3--:R-:W-:-:S03]  /*04d0*/  @P1 LOP3.LUT R3, R3, R20, RZ, 0x3c, !PT ;  /* 0x0000001403031212 */ /* 0x008fc600078e3cff */
[----:B------:R-:W3:Y:S01]  /*04e0*/  @P2 LDG.E R20, desc[UR4][R10.64+0x30] ;  /* 0x000030040a142981 */ /* 0x000ee2000c1e1900 */
[----:B----4-:R-:W-:-:S03]  /*04f0*/  @P2 LOP3.LUT R3, R3, R22, RZ, 0x3c, !PT ;  /* 0x0000001603032212 */ /* 0x010fc600078e3cff */
[----:B------:R-:W4:Y:S01]  /*0500*/  @P3 LDG.E R22, desc[UR4][R10.64+0x4c] ;  /* 0x00004c040a163981 */ /* 0x000f22000c1e1900 */
[----:B------:R-:W-:-:S04]  /*0510*/  @P3 LOP3.LUT R15, R15, R28, RZ, 0x3c, !PT ;  /* 0x0000001c0f0f3212 */ /* 0x000fc800078e3cff */
[----:B------:R-:W-:Y:S02]  /*0520*/  @P4 LOP3.LUT R15, R15, R26, RZ, 0x3c, !PT ;  /* 0x0000001a0f0f4212 */ /* 0x000fe400078e3cff */
[----:B------:R-:W-:Y:S01]  /*0530*/  @P1 LOP3.LUT R2, R2, R21, RZ, 0x3c, !PT ;  /* 0x0000001502021212 */ /* 0x000fe200078e3cff */
[----:B------:R-:W4:Y:S04]  /*0540*/  @P5 LDG.E R26, desc[UR4][R10.64+0x64] ;  /* 0x000064040a1a5981 */ /* 0x000f28000c1e1900 */
[----:B------:R-:W4:Y:S01]  /*0550*/  @P3 LDG.E R21, desc[UR4][R10.64+0x40] ;  /* 0x000040040a153981 */ /* 0x000f22000c1e1900 */
[----:B------:R-:W-:Y:S02]  /*0560*/  @P2 LOP3.LUT R4, R4, R23, RZ, 0x3c, !PT ;  /* 0x0000001704042212 */ /* 0x000fe400078e3cff */
[----:B------:R-:W-:Y:S01]  /*0570*/  @P2 LOP3.LUT R2, R2, R25, RZ, 0x3c, !PT ;  /* 0x0000001902022212 */ /* 0x000fe200078e3cff */
[----:B------:R-:W4:Y:S04]  /*0580*/  @P3 LDG.E R23, desc[UR4][R10.64+0x48] ;  /* 0x000048040a173981 */ /* 0x000f28000c1e1900 */
[----:B------:R-:W4:Y:S01]  /*0590*/  @P4 LDG.E R25, desc[UR4][R10.64+0x54] ;  /* 0x000054040a194981 */ /* 0x000f22000c1e1900 */
[----:B--2---:R-:W-:-:S03]  /*05a0*/  @P1 LOP3.LUT R5, R5, R18, RZ, 0x3c, !PT ;  /* 0x0000001205051212 */ /* 0x004fc600078e3cff */
[----:B------:R-:W2:Y:S01]  /*05b0*/  @P3 LDG.E R18, desc[UR4][R10.64+0x44] ;  /* 0x000044040a123981 */ /* 0x000ea2000c1e1900 */
[----:B---3--:R-:W-:-:S03]  /*05c0*/  @P2 LOP3.LUT R5, R5, R20, RZ, 0x3c, !PT ;  /* 0x0000001405052212 */ /* 0x008fc600078e3cff */
[----:B------:R-:W3:Y:S01]  /*05d0*/  @P4 LDG.E R20, desc[UR4][R10.64+0x58] ;  /* 0x000058040a144981 */ /* 0x000ee2000c1e1900 */
[----:B----4-:R-:W-:-:S03]  /*05e0*/  @P3 LOP3.LUT R3, R3, R22, RZ, 0x3c, !PT ;  /* 0x0000001603033212 */ /* 0x010fc600078e3cff */
[----:B------:R-:W4:Y:S01]  /*05f0*/  @P4 LDG.E R22, desc[UR4][R10.64+0x60] ;  /* 0x000060040a164981 */ /* 0x000f22000c1e1900 */
[----:B------:R-:W-:Y:S02]  /*0600*/  LOP3.LUT P0, RZ, R24, 0x80, RZ, 0xc0, !PT ;  /* 0x0000008018ff7812 */ /* 0x000fe4000780c0ff */
[----:B------:R-:W-:Y:S02]  /*0610*/  @P5 LOP3.LUT R15, R15, R26, RZ, 0x3c, !PT ;  /* 0x0000001a0f0f5212 */ /* 0x000fe400078e3cff */
[----:B------:R-:W4:Y:S01]  /*0620*/  @P6 LDG.E R26, desc[UR4][R10.64+0x78] ;  /* 0x000078040a1a6981 */ /* 0x000f22000c1e1900 */
[----:B------:R-:W-:-:S03]  /*0630*/  @P3 LOP3.LUT R4, R4, R21, RZ, 0x3c, !PT ;  /* 0x0000001504043212 */ /* 0x000fc600078e3cff */
[----:B------:R-:W4:Y:S01]  /*0640*/  @P4 LDG.E R21, desc[UR4][R10.64+0x5c] ;  /* 0x00005c040a154981 */ /* 0x000f22000c1e1900 */
[----:B------:R-:W-:-:S03]  /*0650*/  @P3 LOP3.LUT R2, R2, R23, RZ, 0x3c, !PT ;  /* 0x0000001702023212 */ /* 0x000fc600078e3cff */
[----:B------:R-:W4:Y:S01]  /*0660*/  @P5 LDG.E R23, desc[UR4][R10.64+0x68] ;  /* 0x000068040a175981 */ /* 0x000f22000c1e1900 */
[----:B------:R-:W-:-:S03]  /*0670*/  @P4 LOP3.LUT R4, R4, R25, RZ, 0x3c, !PT ;  /* 0x0000001904044212 */ /* 0x000fc600078e3cff */
[----:B------:R-:W4:Y:S01]  /*0680*/  @P5 LDG.E R25, desc[UR4][R10.64+0x70] ;  /* 0x000070040a195981 */ /* 0x000f22000c1e1900 */
[----:B--2---:R-:W-:-:S03]  /*0690*/  @P3 LOP3.LUT R5, R5, R18, RZ, 0x3c, !PT ;  /* 0x0000001205053212 */ /* 0x004fc600078e3cff */
[----:B------:R-:W2:Y:S01]  /*06a0*/  @P5 LDG.E R18, desc[UR4][R10.64+0x6c] ;  /* 0x00006c040a125981 */ /* 0x000ea2000c1e1900 */
[----:B---3--:R-:W-:-:S03]  /*06b0*/  @P4 LOP3.LUT R5, R5, R20, RZ, 0x3c, !PT ;  /* 0x0000001405054212 */ /* 0x008fc600078e3cff */
[----:B------:R-:W3:Y:S01]  /*06c0*/  @P5 LDG.E R20, desc[UR4][R10.64+0x74] ;  /* 0x000074040a145981 */ /* 0x000ee2000c1e1900 */
[----:B----4-:R-:W-:-:S03]  /*06d0*/  @P4 LOP3.LUT R3, R3, R22, RZ, 0x3c, !PT ;  /* 0x0000001603034212 */ /* 0x010fc600078e3cff */
[----:B------:R-:W4:Y:S01]  /*06e0*/  @P0 LDG.E R22, desc[UR4][R10.64+0x8c] ;  /* 0x00008c040a160981 */ /* 0x000f22000c1e1900 */
[----:B------:R-:W-:-:S03]  /*06f0*/  @P6 LOP3.LUT R15, R15, R26, RZ, 0x3c, !PT ;  /* 0x0000001a0f0f6212 */ /* 0x000fc600078e3cff */
        /* <DEDUP_REMOVED lines=13> */
[----:B------:R-:W-:Y:S02]  /*07d0*/  @P6 LOP3.LUT R4, R4, R27, RZ, 0x3c, !PT ;  /* 0x0000001b04046212 */ /* 0x000fe400078e3cff */
[----:B------:R-:W-:Y:S02]  /*07e0*/  @P6 LOP3.LUT R2, R2, R21, RZ, 0x3c, !PT ;  /* 0x0000001502026212 */ /* 0x000fe400078e3cff */
[----:B------:R-:W-:Y:S02]  /*07f0*/  @P0 LOP3.LUT R4, R4, R23, RZ, 0x3c, !PT ;  /* 0x0000001704040212 */ /* 0x000fe400078e3cff */
[----:B------:R-:W-:Y:S02]  /*0800*/  @P0 LOP3.LUT R2, R2, R25, RZ, 0x3c, !PT ;  /* 0x0000001902020212 */ /* 0x000fe400078e3cff */
[----:B--2---:R-:W-:Y:S02]  /*0810*/  @P6 LOP3.LUT R5, R5, R18, RZ, 0x3c, !PT ;  /* 0x0000001205056212 */ /* 0x004fe400078e3cff */
[----:B---3--:R-:W-:-:S02]  /*0820*/  @P6 LOP3.LUT R3, R3, R20, RZ, 0x3c, !PT ;  /* 0x0000001403036212 */ /* 0x008fc400078e3cff */
[----:B----4-:R-:W-:Y:S02]  /*0830*/  @P0 LOP3.LUT R5, R5, R22, RZ, 0x3c, !PT ;  /* 0x0000001605050212 */ /* 0x010fe400078e3cff */
[----:B------:R-:W-:Y:S02]  /*0840*/  @P0 LOP3.LUT R3, R3, R26, RZ, 0x3c, !PT ;  /* 0x0000001a03030212 */ /* 0x000fe400078e3cff */
[----:B------:R-:W-:-:S13]  /*0850*/  R2P PR, R24.B1, 0x7f ;  /* 0x0000007f18007804 */ /* 0x000fda0000001000 */
[----:B------:R-:W2:Y:S04]  /*0860*/  @P0 LDG.E R18, desc[UR4][R10.64+0xa0] ;  /* 0x0000a0040a120981 */ /* 0x000ea8000c1e1900 */
[----:B------:R-:W3:Y:S04]  /*0870*/  @P1 LDG.E R22, desc[UR4][R10.64+0xb4] ;  /* 0x0000b4040a161981 */ /* 0x000ee8000c1e1900 */
[----:B------:R-:W4:Y:S04]  /*0880*/  @P2 LDG.E R26, desc[UR4][R10.64+0xc8] ;  /* 0x0000c8040a1a2981 */ /* 0x000f28000c1e1900 */
[----:B------:R-:W4:Y:S04]  /*0890*/  @P3 LDG.E R28, desc[UR4][R10.64+0xdc] ;  /* 0x0000dc040a1c3981 */ /* 0x000f28000c1e1900 */
[----:B------:R-:W4:Y:S04]  /*08a0*/  @P0 LDG.E R23, desc[UR4][R10.64+0xa4] ;  /* 0x0000a4040a170981 */ /* 0x000f28000c1e1900 */
[----:B------:R-:W4:Y:S04]  /*08b0*/  @P0 LDG.E R20, desc[UR4][R10.64+0xa8] ;  /* 0x0000a8040a140981 */ /* 0x000f28000c1e1900 */
[----:B------:R-:W4:Y:S04]  /*08c0*/  @P4 LDG.E R25, desc[UR4][R10.64+0xf0] ;  /* 0x0000f0040a194981 */ /* 0x000f28000c1e1900 */
        /* <DEDUP_REMOVED lines=21> */
[----:B------:R-:W-:Y:S02]  /*0a20*/  LOP3.LUT P0, RZ, R24, 0x8000, RZ, 0xc0, !PT ;  /* 0x0000800018ff7812 */ /* 0x000fe4000780c0ff */
[----:B----4-:R-:W-:Y:S01]  /*0a30*/  @P5 LOP3.LUT R15, R15, R26, RZ, 0x3c, !PT ;  /* 0x0000001a0f0f5212 */ /* 0x010fe200078e3cff */
[----:B------:R-:W4:Y:S04]  /*0a40*/  @P3 LDG.E R24, desc[UR4][R10.64+0xe4] ;  /* 0x0000e4040a183981 */ /* 0x000f28000c1e1900 */
[----:B------:R-:W2:Y:S01]  /*0a50*/  @P6 LDG.E R26, desc[UR4][R10.64+0x118] ;  /* 0x000118040a1a6981 */ /* 0x000ea2000c1e1900 */
        /* <DEDUP_REMOVED lines=8> */
[----:B---3--:R-:W-:-:S03]  /*0ae0*/  @P2 LOP3.LUT R3, R3, R22, RZ, 0x3c, !PT ;  /* 0x0000001603032212 */ /* 0x008fc600078e3cff */
[----:B------:R-:W3:Y:S01]  /*0af0*/  @P4 LDG.E R22, desc[UR4][R10.64+0x100] ;  /* 0x000100040a164981 */ /* 0x000ee2000c1e1900 */
[----:B--2---:R-:W-:-:S03]  /*0b00*/  @P6 LOP3.LUT R15, R15, R26, RZ, 0x3c, !PT ;  /* 0x0000001a0f0f6212 */ /* 0x004fc600078e3cff */
[----:B------:R-:W2:Y:S01]  /*0b10*/  @P0 LDG.E R26, desc[UR4][R10.64+0x12c] ;  /* 0x00012c040a1a0981 */ /* 0x000ea2000c1e1900 */
[----:B----4-:R-:W-:-:S03]  /*0b20*/  @P2 LOP3.LUT R2, R2, R23, RZ, 0x3c, !PT ;  /* 0x0000001702022212 */ /* 0x010fc600078e3cff */
[----:B------:R-:W4:Y:S01]  /*0b30*/  @P4 LDG.E R23, desc[UR4][R10.64+0xfc] ;  /* 0x0000fc040a174981 */ /* 0x000f22000c1e1900 */
[----:B------:R-:W-:-:S03]  /*0b40*/  @P2 LOP3.LUT R5, R5, R20, RZ, 0x3c, !PT ;  /* 0x0000001405052212 */ /* 0x000fc600078e3cff */
[----:B------:R-:W4:Y:S01]  /*0b50*/  @P4 LDG.E R20, desc[UR4][R10.64+0xf8] ;  /* 0x0000f8040a144981 */ /* 0x000f22000c1e1900 */
[----:B------:R-:W-:Y:S02]  /*0b60*/  @P3 LOP3.LUT R2, R2, R27, RZ, 0x3c, !PT ;  /* 0x0000001b02023212 */ /* 0x000fe400078e3cff */
[----:B------:R-:W-:Y:S01]  /*0b70*/  @P3 LOP3.LUT R4, R4, R25, RZ, 0x3c, !PT ;  /* 0x0000001904043212 */ /* 0x000fe200078e3cff */
[----:B------:R-:W4:Y:S01]  /*0b80*/  @P5 LDG.E R27, desc[UR4][R10.64+0x110] ;  /* 0x000110040a1b5981 */ /* 0x000f22000c1e1900 */
[----:B------:R-:W-:-:S03]  /*0b90*/  @P3 LOP3.LUT R5, R5, R24, RZ, 0x3c, !PT ;  /* 0x0000001805053212 */ /* 0x000fc600078e3cff */
[----:B------:R-:W4:Y:S04]  /*0ba0*/  @P5 LDG.E R25, desc[UR4][R10.64+0x108] ;  /* 0x000108040a195981 */ /* 0x000f28000c1e1900 */
        /* <DEDUP_REMOVED lines=19> */
[----:B------:R-:W-:-:S05]  /*0ce0*/  VIADD R19, R19, 0x10 ;  /* 0x0000001013137836 */ /* 0x000fca0000000000 */
[----:B------:R-:W-:Y:S02]  /*0cf0*/  ISETP.NE.AND P1, PT, R19, 0x20, PT ;  /* 0x000000201300780c */ /* 0x000fe40003f25270 */
[----:B------:R-:W-:Y:S02]  /*0d00*/  @P5 LOP3.LUT R3, R3, R18, RZ, 0x3c, !PT ;  /* 0x0000001203035212 */ /* 0x000fe400078e3cff */
[----:B------:R-:W-:Y:S02]  /*0d10*/  @P6 LOP3.LUT R4, R4, R21, RZ, 0x3c, !PT ;  /* 0x0000001504046212 */ /* 0x000fe400078e3cff */
[----:B---3--:R-:W-:-:S04]  /*0d20*/  @P6 LOP3.LUT R3, R3, R22, RZ, 0x3c, !PT ;  /* 0x0000001603036212 */ /* 0x008fc800078e3cff */
[----:B--2---:R-:W-:Y:S02]  /*0d30*/  @P0 LOP3.LUT R3, R3, R26, RZ, 0x3c, !PT ;  /* 0x0000001a03030212 */ /* 0x004fe400078e3cff */
[----:B----4-:R-:W-:Y:S02]  /*0d40*/  @P6 LOP3.LUT R2, R2, R23, RZ, 0x3c, !PT ;  /* 0x0000001702026212 */ /* 0x010fe400078e3cff */
[----:B------:R-:W-:Y:S02]  /*0d50*/  @P6 LOP3.LUT R5, R5, R20, RZ, 0x3c, !PT ;  /* 0x0000001405056212 */ /* 0x000fe400078e3cff */
[----:B------:R-:W-:Y:S02]  /*0d60*/  @P0 LOP3.LUT R2, R2, R27, RZ, 0x3c, !PT ;  /* 0x0000001b02020212 */ /* 0x000fe400078e3cff */
[----:B------:R-:W-:Y:S02]  /*0d70*/  @P0 LOP3.LUT R4, R4, R25, RZ, 0x3c, !PT ;  /* 0x0000001904040212 */ /* 0x000fe400078e3cff */
[----:B------:R-:W-:Y:S01]  /*0d80*/  @P0 LOP3.LUT R5, R5, R24, RZ, 0x3c, !PT ;  /* 0x0000001805050212 */ /* 0x000fe200078e3cff */
[----:B------:R-:W-:Y:S06]  /*0d90*/  @P1 BRA `(.L_x_6) ;  /* 0xfffffff400481947 */ /* 0x000fec000383ffff */
[----:B------:R-:W-:-:S05]  /*0da0*/  VIADD R17, R17, 0x1 ;  /* 0x0000000111117836 */ /* 0x000fca0000000000 */
[----:B------:R-:W-:-:S13]  /*0db0*/  ISETP.NE.AND P0, PT, R17, 0x5, PT ;  /* 0x000000051100780c */ /* 0x000fda0003f05270 */
[----:B------:R-:W-:Y:S05]  /*0dc0*/  @P0 BRA `(.L_x_7) ;  /* 0xfffffff400300947 */ /* 0x000fea000383ffff */
[----:B------:R1:W-:Y:S01]  /*0dd0*/  STG.E.64 desc[UR4][R6.64+0x8], R4 ;  /* 0x0000080406007986 */ /* 0x0003e2000c101b04 */
[----:B------:R-:W-:Y:S01]  /*0de0*/  VIADD R14, R14, 0x1 ;  /* 0x000000010e0e7836 */ /* 0x000fe20000000000 */
[----:B------:R-:W-:Y:S02]  /*0df0*/  LOP3.LUT R11, R13, 0x3, RZ, 0xc0, !PT ;  /* 0x000000030d0b7812 */ /* 0x000fe400078ec0ff */
[----:B------:R1:W-:Y:S02]  /*0e00*/  STG.E.64 desc[UR4][R6.64+0x10], R2 ;  /* 0x0000100206007986 */ /* 0x0003e4000c101b04 */
[----:B------:R-:W-:Y:S02]  /*0e10*/  ISETP.GE.U32.AND P0, PT, R14, R11, PT ;  /* 0x0000000b0e00720c */ /* 0x000fe40003f06070 */
[----:B------:R1:W-:Y:S11]  /*0e20*/  STG.E desc[UR4][R6.64+0x4], R15 ;  /* 0x0000040f06007986 */ /* 0x0003f6000c101904 */
[----:B------:R-:W-:Y:S05]  /*0e30*/  @!P0 BRA `(.L_x_8) ;  /* 0xfffffff400048947 */ /* 0x000fea000383ffff */
.L_x_5:
[----:B------:R-:W-:Y:S05]  /*0e40*/  BSYNC.RECONVERGENT B1 ;  /* 0x0000000000017941 */ /* 0x000fea0003800200 */
.L_x_4:
[C---:B------:R-:W-:Y:S01]  /*0e50*/  ISETP.GT.U32.AND P0, PT, R13.reuse, 0x3, PT ;  /* 0x000000030d00780c */ /* 0x040fe20003f04070 */
[----:B------:R-:W-:Y:S01]  /*0e60*/  VIADD R12, R12, 0x1 ;  /* 0x000000010c0c7836 */ /* 0x000fe20000000000 */
[--C-:B------:R-:W-:Y:S02]  /*0e70*/  SHF.R.U64 R13, R13, 0x2, R0.reuse ;  /* 0x000000020d0d7819 */ /* 0x100fe40000001200 */
[----:B------:R-:W-:Y:S02]  /*0e80*/  ISETP.GT.U32.AND.EX P0, PT, R0, RZ, PT, P0 ;  /* 0x000000ff0000720c */ /* 0x000fe40003f04100 */
[----:B------:R-:W-:-:S11]  /*0e90*/  SHF.R.U32.HI R0, RZ, 0x2, R0 ;  /* 0x00000002ff007819 */ /* 0x000fd60000011600 */
[----:B------:R-:W-:Y:S05]  /*0ea0*/  @P0 BRA `(.L_x_9) ;  /* 0xfffffff000c80947 */ /* 0x000fea000383ffff */
.L_x_3:
[----:B------:R-:W-:Y:S05]  /*0eb0*/  BSYNC.RECONVERGENT B0 ;  /* 0x0000000000007941 */ /* 0x000fea0003800200 */
.L_x_2:
[----:B------:R-:W-:Y:S04]  /*0ec0*/  STG.E.64 desc[UR4][R6.64+0x18], RZ ;  /* 0x000018ff06007986 */ /* 0x000fe8000c101b04 */
[----:B------:R-:W-:Y:S04]  /*0ed0*/  STG.E desc[UR4][R6.64+0x20], RZ ;  /* 0x000020ff06007986 */ /* 0x000fe8000c101904 */
[----:B------:R-:W-:Y:S01]  /*0ee0*/  STG.E.64 desc[UR4][R6.64+0x28], RZ ;  /* 0x000028ff06007986 */ /* 0x000fe2000c101b04 */
[----:B------:R-:W-:Y:S05]  /*0ef0*/  EXIT ;  /* 0x000000000000794d */ /* 0x000fea0003800000 */
.L_x_10:
        /* <DEDUP_REMOVED lines=16> */
.L_x_13:


//--------------------- .nv.global.init           --------------------------
	.section	.nv.global.init,"aw",@progbits
	.align	4
.nv.global.init:
	.type		mrg32k3aM1SubSeq,@object
	.size		mrg32k3aM1SubSeq,(mrg32k3aM2SubSeq - mrg32k3aM1SubSeq)
mrg32k3aM1SubSeq:
        /*0000*/ 	.byte	0x0b, 0xcc, 0xee, 0x04, 0x73, 0x29, 0x8b, 0x6f, 0xf6, 0x53, 0x03, 0xf6, 0x23, 0xf6, 0xea, 0xda
        /* <DEDUP_REMOVED lines=125> */
	.type		mrg32k3aM2SubSeq,@object
	.size		mrg32k3aM2SubSeq,(mrg32k3aM1 - mrg32k3aM2SubSeq)
mrg32k3aM2SubSeq:
        /* <DEDUP_REMOVED lines=126> */
	.type		mrg32k3aM1,@object
	.size		mrg32k3aM1,(mrg32k3aM1Seq - mrg32k3aM1)
mrg32k3aM1:
        /* <DEDUP_REMOVED lines=144> */
	.type		mrg32k3aM1Seq,@object
	.size		mrg32k3aM1Seq,(mrg32k3aM2 - mrg32k3aM1Seq)
mrg32k3aM1Seq:
        /* <DEDUP_REMOVED lines=144> */
	.type		mrg32k3aM2,@object
	.size		mrg32k3aM2,(mrg32k3aM2Seq - mrg32k3aM2)
mrg32k3aM2:
        /* <DEDUP_REMOVED lines=144> */
	.type		mrg32k3aM2Seq,@object
	.size		mrg32k3aM2Seq,(precalc_xorwow_matrix - mrg32k3aM2Seq)
mrg32k3aM2Seq:
        /* <DEDUP_REMOVED lines=144> */
	.type		precalc_xorwow_matrix,@object
	.size		precalc_xorwow_matrix,(precalc_xorwow_offset_matrix - precalc_xorwow_matrix)
precalc_xorwow_matrix:
        /* <DEDUP_REMOVED lines=6400> */
	.type		precalc_xorwow_offset_matrix,@object
	.size		precalc_xorwow_offset_matrix,(.L_1 - precalc_xorwow_offset_matrix)
precalc_xorwow_offset_matrix:
        /* <DEDUP_REMOVED lines=6400> */
.L_1:


//--------------------- .nv.shared.reserved.0     --------------------------
	.section	.nv.shared.reserved.0,"aw",@nobits
	.weak		__nv_reservedSMEM_offset_0_alias
	.size		__nv_reservedSMEM_offset_0_alias, 0, 64
	.other		__nv_reservedSMEM_offset_0_alias,@"STO_CUDA_RESERVED_SHARED STV_DEFAULT"
__nv_reservedSMEM_offset_0_alias:
	.zero		0
	.zero		64


//--------------------- .nv.constant0._Z15update_positionPiS_ii --------------------------
	.section	.nv.constant0._Z15update_positionPiS_ii,"a",@progbits
	.sectionflags	@""
	.align	4
.nv.constant0._Z15update_positionPiS_ii:
	.zero		920


//--------------------- .nv.constant0._Z15update_velocityPiS_P17curandStateXORWOWii --------------------------
	.section	.nv.constant0._Z15update_velocityPiS_P17curandStateXORWOWii,"a",@progbits
	.sectionflags	@""
	.align	4
.nv.constant0._Z15update_velocityPiS_P17curandStateXORWOWii:
	.zero		928


//--------------------- .nv.constant0._Z12setup_kernelP17curandStateXORWOWm --------------------------
	.section	.nv.constant0._Z12setup_kernelP17curandStateXORWOWm,"a",@progbits
	.sectionflags	@""
	.align	4
.nv.constant0._Z12setup_kernelP17curandStateXORWOWm:
	.zero		912


//--------------------- SYMBOLS --------------------------

	.type		.nv.reservedSmem.offset0,@object
	.size		.nv.reservedSmem.offset0,0x4
